//
// Generated by NVIDIA NVVM Compiler
//
// Compiler Build ID: CL-36424714
// Cuda compilation tools, release 13.0, V13.0.88
// Based on NVVM 20.0.0
//

.version 9.0
.target sm_100
.address_size 64

	// .globl	_Z26extract_with_interpolationiPfS_S_iiii
// _ZZ23cuComputeDistanceGlobalPfiS_iiS_E8shared_A has been demoted
// _ZZ23cuComputeDistanceGlobalPfiS_iiS_E8shared_B has been demoted
// _ZZ23cuComputeDistanceGlobalPfiS_iiS_E7begin_A has been demoted
// _ZZ23cuComputeDistanceGlobalPfiS_iiS_E7begin_B has been demoted
// _ZZ23cuComputeDistanceGlobalPfiS_iiS_E6step_A has been demoted
// _ZZ23cuComputeDistanceGlobalPfiS_iiS_E6step_B has been demoted
// _ZZ23cuComputeDistanceGlobalPfiS_iiS_E5end_A has been demoted

.visible .entry _Z26extract_with_interpolationiPfS_S_iiii(
	.param .u32 _Z26extract_with_interpolationiPfS_S_iiii_param_0,
	.param .u64 .ptr .align 1 _Z26extract_with_interpolationiPfS_S_iiii_param_1,
	.param .u64 .ptr .align 1 _Z26extract_with_interpolationiPfS_S_iiii_param_2,
	.param .u64 .ptr .align 1 _Z26extract_with_interpolationiPfS_S_iiii_param_3,
	.param .u32 _Z26extract_with_interpolationiPfS_S_iiii_param_4,
	.param .u32 _Z26extract_with_interpolationiPfS_S_iiii_param_5,
	.param .u32 _Z26extract_with_interpolationiPfS_S_iiii_param_6,
	.param .u32 _Z26extract_with_interpolationiPfS_S_iiii_param_7
)
{
	.reg .pred 	%p<16>;
	.reg .b32 	%r<173>;
	.reg .b32 	%f<77>;
	.reg .b64 	%rd<78>;

	ld.param.u32 	%r70, [_Z26extract_with_interpolationiPfS_S_iiii_param_0];
	ld.param.u64 	%rd4, [_Z26extract_with_interpolationiPfS_S_iiii_param_1];
	ld.param.u64 	%rd5, [_Z26extract_with_interpolationiPfS_S_iiii_param_3];
	ld.param.u32 	%r71, [_Z26extract_with_interpolationiPfS_S_iiii_param_4];
	ld.param.u32 	%r72, [_Z26extract_with_interpolationiPfS_S_iiii_param_5];
	ld.param.u32 	%r73, [_Z26extract_with_interpolationiPfS_S_iiii_param_6];
	ld.param.u32 	%r74, [_Z26extract_with_interpolationiPfS_S_iiii_param_7];
	cvta.to.global.u64 	%rd1, %rd5;
	cvta.to.global.u64 	%rd2, %rd4;
	mov.u32 	%r75, %ctaid.x;
	mov.u32 	%r76, %ntid.x;
	mov.u32 	%r77, %tid.x;
	mad.lo.s32 	%r152, %r75, %r76, %r77;
	setp.ge.s32 	%p1, %r152, %r70;
	@%p1 bra 	$L__BB0_12;
	setp.lt.s32 	%p2, %r72, 1;
	@%p2 bra 	$L__BB0_12;
	mul.lo.s32 	%r78, %r74, %r73;
	shl.b32 	%r2, %r78, 2;
	add.s32 	%r85, %r74, -1;
	add.s32 	%r87, %r73, -1;
	mul.wide.s32 	%rd65, %r71, 4;
$L__BB0_3:
	ld.param.u64 	%rd77, [_Z26extract_with_interpolationiPfS_S_iiii_param_2];
	setp.lt.u32 	%p3, %r72, 4;
	div.s32 	%r4, %r152, %r71;
	mul.lo.s32 	%r5, %r4, %r72;
	shl.b32 	%r80, %r152, 1;
	cvta.to.global.u64 	%rd6, %rd77;
	mul.wide.s32 	%rd7, %r80, 4;
	add.s64 	%rd8, %rd6, %rd7;
	ld.global.f32 	%f5, [%rd8];
	ld.global.f32 	%f6, [%rd8+4];
	cvt.rmi.f32.f32 	%f7, %f5;
	cvt.rzi.s32.f32 	%r81, %f7;
	add.s32 	%r82, %r81, 1;
	cvt.rmi.f32.f32 	%f8, %f6;
	cvt.rzi.s32.f32 	%r83, %f8;
	add.s32 	%r84, %r83, 1;
	min.s32 	%r86, %r81, %r85;
	setp.gt.s32 	%p4, %r81, 0;
	selp.b32 	%r6, %r86, 0, %p4;
	min.s32 	%r88, %r83, %r87;
	setp.gt.s32 	%p5, %r83, 0;
	selp.b32 	%r7, %r88, 0, %p5;
	setp.lt.s32 	%p6, %r81, 0;
	min.s32 	%r89, %r82, %r85;
	selp.b32 	%r8, 0, %r89, %p6;
	setp.lt.s32 	%p7, %r83, 0;
	min.s32 	%r90, %r84, %r87;
	selp.b32 	%r9, 0, %r90, %p7;
	cvt.rn.f32.s32 	%f9, %r8;
	sub.f32 	%f10, %f9, %f5;
	cvt.rn.f32.s32 	%f11, %r6;
	sub.f32 	%f12, %f5, %f11;
	cvt.rn.f32.s32 	%f13, %r9;
	sub.f32 	%f14, %f13, %f6;
	cvt.rn.f32.s32 	%f15, %r7;
	sub.f32 	%f16, %f6, %f15;
	setp.eq.s32 	%p8, %r6, %r8;
	selp.f32 	%f17, 0f3F800000, %f10, %p8;
	selp.f32 	%f18, 0f00000000, %f12, %p8;
	setp.eq.s32 	%p9, %r7, %r9;
	selp.f32 	%f19, 0f3F800000, %f14, %p9;
	selp.f32 	%f20, 0f00000000, %f16, %p9;
	mul.f32 	%f1, %f17, %f19;
	mul.f32 	%f2, %f20, %f17;
	mul.f32 	%f3, %f18, %f19;
	mul.f32 	%f4, %f18, %f20;
	mul.lo.s32 	%r91, %r4, %r71;
	sub.s32 	%r10, %r152, %r91;
	mov.b32 	%r172, 0;
	@%p3 bra 	$L__BB0_6;
	and.b32  	%r92, %r72, 2147483644;
	neg.s32 	%r170, %r92;
	mul.lo.s32 	%r93, %r72, %r71;
	mad.lo.s32 	%r169, %r93, %r4, %r10;
	mad.lo.s32 	%r94, %r73, %r5, %r73;
	add.s32 	%r95, %r9, %r94;
	mul.lo.s32 	%r96, %r74, %r95;
	add.s32 	%r168, %r8, %r96;
	add.s32 	%r167, %r6, %r96;
	add.s32 	%r97, %r5, 2;
	mul.lo.s32 	%r98, %r73, %r97;
	add.s32 	%r99, %r9, %r98;
	mul.lo.s32 	%r100, %r74, %r99;
	add.s32 	%r166, %r8, %r100;
	add.s32 	%r165, %r6, %r100;
	add.s32 	%r101, %r5, 3;
	mul.lo.s32 	%r102, %r73, %r101;
	add.s32 	%r103, %r9, %r102;
	mul.lo.s32 	%r104, %r74, %r103;
	add.s32 	%r164, %r8, %r104;
	add.s32 	%r163, %r6, %r104;
	mul.lo.s32 	%r105, %r73, %r72;
	mul.lo.s32 	%r106, %r105, %r4;
	add.s32 	%r107, %r9, %r106;
	mul.lo.s32 	%r108, %r74, %r107;
	add.s32 	%r162, %r8, %r108;
	add.s32 	%r161, %r6, %r108;
	add.s32 	%r109, %r7, %r94;
	mul.lo.s32 	%r110, %r74, %r109;
	add.s32 	%r160, %r8, %r110;
	add.s32 	%r159, %r6, %r110;
	add.s32 	%r111, %r7, %r98;
	mul.lo.s32 	%r112, %r74, %r111;
	add.s32 	%r158, %r8, %r112;
	add.s32 	%r157, %r6, %r112;
	add.s32 	%r113, %r7, %r102;
	mul.lo.s32 	%r114, %r74, %r113;
	add.s32 	%r156, %r8, %r114;
	add.s32 	%r155, %r6, %r114;
	add.s32 	%r115, %r7, %r106;
	mul.lo.s32 	%r116, %r74, %r115;
	add.s32 	%r154, %r8, %r116;
	add.s32 	%r153, %r6, %r116;
$L__BB0_5:
	.pragma "nounroll";
	and.b32  	%r172, %r72, 2147483644;
	mul.wide.s32 	%rd9, %r153, 4;
	add.s64 	%rd10, %rd2, %rd9;
	ld.global.f32 	%f21, [%rd10];
	mul.wide.s32 	%rd11, %r161, 4;
	add.s64 	%rd12, %rd2, %rd11;
	ld.global.f32 	%f22, [%rd12];
	mul.f32 	%f23, %f2, %f22;
	fma.rn.f32 	%f24, %f1, %f21, %f23;
	mul.wide.s32 	%rd13, %r154, 4;
	add.s64 	%rd14, %rd2, %rd13;
	ld.global.f32 	%f25, [%rd14];
	fma.rn.f32 	%f26, %f3, %f25, %f24;
	mul.wide.s32 	%rd15, %r162, 4;
	add.s64 	%rd16, %rd2, %rd15;
	ld.global.f32 	%f27, [%rd16];
	fma.rn.f32 	%f28, %f4, %f27, %f26;
	mul.wide.s32 	%rd17, %r169, 4;
	add.s64 	%rd18, %rd1, %rd17;
	st.global.f32 	[%rd18], %f28;
	mul.wide.s32 	%rd19, %r159, 4;
	add.s64 	%rd20, %rd2, %rd19;
	ld.global.f32 	%f29, [%rd20];
	mul.wide.s32 	%rd21, %r167, 4;
	add.s64 	%rd22, %rd2, %rd21;
	ld.global.f32 	%f30, [%rd22];
	mul.f32 	%f31, %f2, %f30;
	fma.rn.f32 	%f32, %f1, %f29, %f31;
	mul.wide.s32 	%rd23, %r160, 4;
	add.s64 	%rd24, %rd2, %rd23;
	ld.global.f32 	%f33, [%rd24];
	fma.rn.f32 	%f34, %f3, %f33, %f32;
	mul.wide.s32 	%rd25, %r168, 4;
	add.s64 	%rd26, %rd2, %rd25;
	ld.global.f32 	%f35, [%rd26];
	fma.rn.f32 	%f36, %f4, %f35, %f34;
	add.s64 	%rd28, %rd18, %rd65;
	st.global.f32 	[%rd28], %f36;
	mul.wide.s32 	%rd29, %r157, 4;
	add.s64 	%rd30, %rd2, %rd29;
	ld.global.f32 	%f37, [%rd30];
	mul.wide.s32 	%rd31, %r165, 4;
	add.s64 	%rd32, %rd2, %rd31;
	ld.global.f32 	%f38, [%rd32];
	mul.f32 	%f39, %f2, %f38;
	fma.rn.f32 	%f40, %f1, %f37, %f39;
	mul.wide.s32 	%rd33, %r158, 4;
	add.s64 	%rd34, %rd2, %rd33;
	ld.global.f32 	%f41, [%rd34];
	fma.rn.f32 	%f42, %f3, %f41, %f40;
	mul.wide.s32 	%rd35, %r166, 4;
	add.s64 	%rd36, %rd2, %rd35;
	ld.global.f32 	%f43, [%rd36];
	fma.rn.f32 	%f44, %f4, %f43, %f42;
	add.s64 	%rd37, %rd28, %rd65;
	st.global.f32 	[%rd37], %f44;
	mul.wide.s32 	%rd38, %r155, 4;
	add.s64 	%rd39, %rd2, %rd38;
	ld.global.f32 	%f45, [%rd39];
	mul.wide.s32 	%rd40, %r163, 4;
	add.s64 	%rd41, %rd2, %rd40;
	ld.global.f32 	%f46, [%rd41];
	mul.f32 	%f47, %f2, %f46;
	fma.rn.f32 	%f48, %f1, %f45, %f47;
	mul.wide.s32 	%rd42, %r156, 4;
	add.s64 	%rd43, %rd2, %rd42;
	ld.global.f32 	%f49, [%rd43];
	fma.rn.f32 	%f50, %f3, %f49, %f48;
	mul.wide.s32 	%rd44, %r164, 4;
	add.s64 	%rd45, %rd2, %rd44;
	ld.global.f32 	%f51, [%rd45];
	fma.rn.f32 	%f52, %f4, %f51, %f50;
	add.s64 	%rd46, %rd37, %rd65;
	st.global.f32 	[%rd46], %f52;
	add.s32 	%r170, %r170, 4;
	shl.b32 	%r117, %r71, 2;
	add.s32 	%r169, %r169, %r117;
	add.s32 	%r168, %r168, %r2;
	add.s32 	%r167, %r167, %r2;
	add.s32 	%r166, %r166, %r2;
	add.s32 	%r165, %r165, %r2;
	add.s32 	%r164, %r164, %r2;
	add.s32 	%r163, %r163, %r2;
	add.s32 	%r162, %r162, %r2;
	add.s32 	%r161, %r161, %r2;
	add.s32 	%r160, %r160, %r2;
	add.s32 	%r159, %r159, %r2;
	add.s32 	%r158, %r158, %r2;
	add.s32 	%r157, %r157, %r2;
	add.s32 	%r156, %r156, %r2;
	add.s32 	%r155, %r155, %r2;
	add.s32 	%r154, %r154, %r2;
	add.s32 	%r153, %r153, %r2;
	setp.eq.s32 	%p10, %r170, 0;
	@%p10 bra 	$L__BB0_6;
	bra.uni 	$L__BB0_5;
$L__BB0_6:
	and.b32  	%r118, %r72, 3;
	setp.eq.s32 	%p11, %r118, 0;
	@%p11 bra 	$L__BB0_11;
	setp.eq.s32 	%p12, %r118, 1;
	@%p12 bra 	$L__BB0_9;
	add.s32 	%r119, %r172, %r5;
	mul.lo.s32 	%r120, %r119, %r73;
	add.s32 	%r121, %r120, %r7;
	mul.lo.s32 	%r122, %r121, %r74;
	add.s32 	%r123, %r122, %r6;
	mul.wide.s32 	%rd47, %r123, 4;
	add.s64 	%rd48, %rd2, %rd47;
	ld.global.f32 	%f53, [%rd48];
	add.s32 	%r124, %r120, %r9;
	mul.lo.s32 	%r125, %r124, %r74;
	add.s32 	%r126, %r125, %r6;
	mul.wide.s32 	%rd49, %r126, 4;
	add.s64 	%rd50, %rd2, %rd49;
	ld.global.f32 	%f54, [%rd50];
	mul.f32 	%f55, %f2, %f54;
	fma.rn.f32 	%f56, %f1, %f53, %f55;
	add.s32 	%r127, %r122, %r8;
	mul.wide.s32 	%rd51, %r127, 4;
	add.s64 	%rd52, %rd2, %rd51;
	ld.global.f32 	%f57, [%rd52];
	fma.rn.f32 	%f58, %f3, %f57, %f56;
	add.s32 	%r128, %r125, %r8;
	mul.wide.s32 	%rd53, %r128, 4;
	add.s64 	%rd54, %rd2, %rd53;
	ld.global.f32 	%f59, [%rd54];
	fma.rn.f32 	%f60, %f4, %f59, %f58;
	mad.lo.s32 	%r129, %r119, %r71, %r10;
	mul.wide.s32 	%rd55, %r129, 4;
	add.s64 	%rd56, %rd1, %rd55;
	st.global.f32 	[%rd56], %f60;
	add.s32 	%r130, %r121, %r73;
	mul.lo.s32 	%r131, %r130, %r74;
	add.s32 	%r132, %r131, %r6;
	mul.wide.s32 	%rd57, %r132, 4;
	add.s64 	%rd58, %rd2, %rd57;
	ld.global.f32 	%f61, [%rd58];
	add.s32 	%r133, %r124, %r73;
	mul.lo.s32 	%r134, %r133, %r74;
	add.s32 	%r135, %r134, %r6;
	mul.wide.s32 	%rd59, %r135, 4;
	add.s64 	%rd60, %rd2, %rd59;
	ld.global.f32 	%f62, [%rd60];
	mul.f32 	%f63, %f2, %f62;
	fma.rn.f32 	%f64, %f1, %f61, %f63;
	add.s32 	%r136, %r131, %r8;
	mul.wide.s32 	%rd61, %r136, 4;
	add.s64 	%rd62, %rd2, %rd61;
	ld.global.f32 	%f65, [%rd62];
	fma.rn.f32 	%f66, %f3, %f65, %f64;
	add.s32 	%r137, %r134, %r8;
	mul.wide.s32 	%rd63, %r137, 4;
	add.s64 	%rd64, %rd2, %rd63;
	ld.global.f32 	%f67, [%rd64];
	fma.rn.f32 	%f68, %f4, %f67, %f66;
	add.s64 	%rd66, %rd56, %rd65;
	st.global.f32 	[%rd66], %f68;
	add.s32 	%r172, %r172, 2;
$L__BB0_9:
	and.b32  	%r138, %r72, 1;
	setp.eq.b32 	%p13, %r138, 1;
	not.pred 	%p14, %p13;
	@%p14 bra 	$L__BB0_11;
	add.s32 	%r139, %r172, %r5;
	mul.lo.s32 	%r140, %r139, %r73;
	add.s32 	%r141, %r140, %r7;
	mul.lo.s32 	%r142, %r141, %r74;
	add.s32 	%r143, %r142, %r6;
	mul.wide.s32 	%rd67, %r143, 4;
	add.s64 	%rd68, %rd2, %rd67;
	ld.global.f32 	%f69, [%rd68];
	add.s32 	%r144, %r140, %r9;
	mul.lo.s32 	%r145, %r144, %r74;
	add.s32 	%r146, %r145, %r6;
	mul.wide.s32 	%rd69, %r146, 4;
	add.s64 	%rd70, %rd2, %rd69;
	ld.global.f32 	%f70, [%rd70];
	mul.f32 	%f71, %f2, %f70;
	fma.rn.f32 	%f72, %f1, %f69, %f71;
	add.s32 	%r147, %r142, %r8;
	mul.wide.s32 	%rd71, %r147, 4;
	add.s64 	%rd72, %rd2, %rd71;
	ld.global.f32 	%f73, [%rd72];
	fma.rn.f32 	%f74, %f3, %f73, %f72;
	add.s32 	%r148, %r145, %r8;
	mul.wide.s32 	%rd73, %r148, 4;
	add.s64 	%rd74, %rd2, %rd73;
	ld.global.f32 	%f75, [%rd74];
	fma.rn.f32 	%f76, %f4, %f75, %f74;
	mad.lo.s32 	%r149, %r139, %r71, %r10;
	mul.wide.s32 	%rd75, %r149, 4;
	add.s64 	%rd76, %rd1, %rd75;
	st.global.f32 	[%rd76], %f76;
$L__BB0_11:
	mov.u32 	%r150, %ntid.x;
	mov.u32 	%r151, %nctaid.x;
	mad.lo.s32 	%r152, %r150, %r151, %r152;
	setp.lt.s32 	%p15, %r152, %r70;
	@%p15 bra 	$L__BB0_3;
$L__BB0_12:
	ret;

}
	// .globl	_Z23cuComputeDistanceGlobalPfiS_iiS_
.visible .entry _Z23cuComputeDistanceGlobalPfiS_iiS_(
	.param .u64 .ptr .align 1 _Z23cuComputeDistanceGlobalPfiS_iiS__param_0,
	.param .u32 _Z23cuComputeDistanceGlobalPfiS_iiS__param_1,
	.param .u64 .ptr .align 1 _Z23cuComputeDistanceGlobalPfiS_iiS__param_2,
	.param .u32 _Z23cuComputeDistanceGlobalPfiS_iiS__param_3,
	.param .u32 _Z23cuComputeDistanceGlobalPfiS_iiS__param_4,
	.param .u64 .ptr .align 1 _Z23cuComputeDistanceGlobalPfiS_iiS__param_5
)
{
	.reg .pred 	%p<13>;
	.reg .b32 	%r<48>;
	.reg .b32 	%f<83>;
	.reg .b64 	%rd<13>;
	// demoted variable
	.shared .align 4 .b8 _ZZ23cuComputeDistanceGlobalPfiS_iiS_E8shared_A[1024];
	// demoted variable
	.shared .align 4 .b8 _ZZ23cuComputeDistanceGlobalPfiS_iiS_E8shared_B[1024];
	// demoted variable
	.shared .align 4 .u32 _ZZ23cuComputeDistanceGlobalPfiS_iiS_E7begin_A;
	// demoted variable
	.shared .align 4 .u32 _ZZ23cuComputeDistanceGlobalPfiS_iiS_E7begin_B;
	// demoted variable
	.shared .align 4 .u32 _ZZ23cuComputeDistanceGlobalPfiS_iiS_E6step_A;
	// demoted variable
	.shared .align 4 .u32 _ZZ23cuComputeDistanceGlobalPfiS_iiS_E6step_B;
	// demoted variable
	.shared .align 4 .u32 _ZZ23cuComputeDistanceGlobalPfiS_iiS_E5end_A;
	ld.param.u64 	%rd3, [_Z23cuComputeDistanceGlobalPfiS_iiS__param_0];
	ld.param.u32 	%r18, [_Z23cuComputeDistanceGlobalPfiS_iiS__param_1];
	ld.param.u64 	%rd4, [_Z23cuComputeDistanceGlobalPfiS_iiS__param_2];
	ld.param.u32 	%r19, [_Z23cuComputeDistanceGlobalPfiS_iiS__param_3];
	ld.param.u32 	%r20, [_Z23cuComputeDistanceGlobalPfiS_iiS__param_4];
	ld.param.u64 	%rd5, [_Z23cuComputeDistanceGlobalPfiS_iiS__param_5];
	mov.u32 	%r1, %tid.x;
	mov.u32 	%r2, %tid.y;
	mov.u32 	%r21, %ctaid.y;
	shl.b32 	%r47, %r21, 4;
	st.shared.u32 	[_ZZ23cuComputeDistanceGlobalPfiS_iiS_E7begin_A], %r47;
	mov.u32 	%r22, %ctaid.x;
	shl.b32 	%r46, %r22, 4;
	st.shared.u32 	[_ZZ23cuComputeDistanceGlobalPfiS_iiS_E7begin_B], %r46;
	shl.b32 	%r23, %r18, 4;
	st.shared.u32 	[_ZZ23cuComputeDistanceGlobalPfiS_iiS_E6step_A], %r23;
	shl.b32 	%r24, %r19, 4;
	st.shared.u32 	[_ZZ23cuComputeDistanceGlobalPfiS_iiS_E6step_B], %r24;
	add.s32 	%r25, %r20, -1;
	mul.lo.s32 	%r26, %r25, %r18;
	add.s32 	%r27, %r47, %r26;
	st.shared.u32 	[_ZZ23cuComputeDistanceGlobalPfiS_iiS_E5end_A], %r27;
	add.s32 	%r5, %r46, %r1;
	add.s32 	%r6, %r47, %r2;
	setp.lt.s32 	%p2, %r26, 0;
	mov.f32 	%f81, 0f00000000;
	@%p2 bra 	$L__BB1_11;
	setp.lt.s32 	%p3, %r6, %r18;
	setp.lt.s32 	%p4, %r5, %r19;
	shl.b32 	%r28, %r2, 6;
	mov.u32 	%r29, _ZZ23cuComputeDistanceGlobalPfiS_iiS_E8shared_A;
	add.s32 	%r30, %r29, %r28;
	shl.b32 	%r31, %r1, 2;
	add.s32 	%r7, %r30, %r31;
	mov.u32 	%r32, _ZZ23cuComputeDistanceGlobalPfiS_iiS_E8shared_B;
	add.s32 	%r12, %r32, %r31;
	add.s32 	%r8, %r12, %r28;
	mad.lo.s32 	%r9, %r18, %r2, %r1;
	mad.lo.s32 	%r10, %r19, %r2, %r1;
	and.pred  	%p1, %p3, %p4;
	mad.lo.s32 	%r11, %r2, -60, %r30;
	add.s32 	%r13, %r47, %r1;
	cvta.to.global.u64 	%rd1, %rd3;
	cvta.to.global.u64 	%rd2, %rd4;
	mov.f32 	%f81, 0f00000000;
	not.pred 	%p8, %p1;
$L__BB1_2:
	div.s32 	%r33, %r47, %r18;
	add.s32 	%r34, %r33, %r2;
	setp.ge.s32 	%p5, %r34, %r20;
	mov.f32 	%f80, 0f00000000;
	@%p5 bra 	$L__BB1_7;
	setp.ge.s32 	%p6, %r13, %r18;
	mov.f32 	%f79, 0f00000000;
	@%p6 bra 	$L__BB1_5;
	add.s32 	%r36, %r9, %r47;
	mul.wide.s32 	%rd6, %r36, 4;
	add.s64 	%rd7, %rd1, %rd6;
	ld.global.f32 	%f79, [%rd7];
$L__BB1_5:
	setp.ge.s32 	%p7, %r5, %r19;
	st.shared.f32 	[%r7], %f79;
	@%p7 bra 	$L__BB1_8;
	add.s32 	%r37, %r10, %r46;
	mul.wide.s32 	%rd8, %r37, 4;
	add.s64 	%rd9, %rd2, %rd8;
	ld.global.f32 	%f80, [%rd9];
	bra.uni 	$L__BB1_8;
$L__BB1_7:
	mov.b32 	%r35, 0;
	st.shared.u32 	[%r7], %r35;
$L__BB1_8:
	st.shared.f32 	[%r8], %f80;
	bar.sync 	0;
	@%p8 bra 	$L__BB1_10;
	ld.shared.f32 	%f14, [%r11];
	ld.shared.f32 	%f15, [%r12];
	sub.f32 	%f16, %f14, %f15;
	fma.rn.f32 	%f17, %f16, %f16, %f81;
	ld.shared.f32 	%f18, [%r11+64];
	ld.shared.f32 	%f19, [%r12+64];
	sub.f32 	%f20, %f18, %f19;
	fma.rn.f32 	%f21, %f20, %f20, %f17;
	ld.shared.f32 	%f22, [%r11+128];
	ld.shared.f32 	%f23, [%r12+128];
	sub.f32 	%f24, %f22, %f23;
	fma.rn.f32 	%f25, %f24, %f24, %f21;
	ld.shared.f32 	%f26, [%r11+192];
	ld.shared.f32 	%f27, [%r12+192];
	sub.f32 	%f28, %f26, %f27;
	fma.rn.f32 	%f29, %f28, %f28, %f25;
	ld.shared.f32 	%f30, [%r11+256];
	ld.shared.f32 	%f31, [%r12+256];
	sub.f32 	%f32, %f30, %f31;
	fma.rn.f32 	%f33, %f32, %f32, %f29;
	ld.shared.f32 	%f34, [%r11+320];
	ld.shared.f32 	%f35, [%r12+320];
	sub.f32 	%f36, %f34, %f35;
	fma.rn.f32 	%f37, %f36, %f36, %f33;
	ld.shared.f32 	%f38, [%r11+384];
	ld.shared.f32 	%f39, [%r12+384];
	sub.f32 	%f40, %f38, %f39;
	fma.rn.f32 	%f41, %f40, %f40, %f37;
	ld.shared.f32 	%f42, [%r11+448];
	ld.shared.f32 	%f43, [%r12+448];
	sub.f32 	%f44, %f42, %f43;
	fma.rn.f32 	%f45, %f44, %f44, %f41;
	ld.shared.f32 	%f46, [%r11+512];
	ld.shared.f32 	%f47, [%r12+512];
	sub.f32 	%f48, %f46, %f47;
	fma.rn.f32 	%f49, %f48, %f48, %f45;
	ld.shared.f32 	%f50, [%r11+576];
	ld.shared.f32 	%f51, [%r12+576];
	sub.f32 	%f52, %f50, %f51;
	fma.rn.f32 	%f53, %f52, %f52, %f49;
	ld.shared.f32 	%f54, [%r11+640];
	ld.shared.f32 	%f55, [%r12+640];
	sub.f32 	%f56, %f54, %f55;
	fma.rn.f32 	%f57, %f56, %f56, %f53;
	ld.shared.f32 	%f58, [%r11+704];
	ld.shared.f32 	%f59, [%r12+704];
	sub.f32 	%f60, %f58, %f59;
	fma.rn.f32 	%f61, %f60, %f60, %f57;
	ld.shared.f32 	%f62, [%r11+768];
	ld.shared.f32 	%f63, [%r12+768];
	sub.f32 	%f64, %f62, %f63;
	fma.rn.f32 	%f65, %f64, %f64, %f61;
	ld.shared.f32 	%f66, [%r11+832];
	ld.shared.f32 	%f67, [%r12+832];
	sub.f32 	%f68, %f66, %f67;
	fma.rn.f32 	%f69, %f68, %f68, %f65;
	ld.shared.f32 	%f70, [%r11+896];
	ld.shared.f32 	%f71, [%r12+896];
	sub.f32 	%f72, %f70, %f71;
	fma.rn.f32 	%f73, %f72, %f72, %f69;
	ld.shared.f32 	%f74, [%r11+960];
	ld.shared.f32 	%f75, [%r12+960];
	sub.f32 	%f76, %f74, %f75;
	fma.rn.f32 	%f81, %f76, %f76, %f73;
$L__BB1_10:
	bar.sync 	0;
	ld.shared.u32 	%r38, [_ZZ23cuComputeDistanceGlobalPfiS_iiS_E6step_A];
	add.s32 	%r47, %r38, %r47;
	ld.shared.u32 	%r39, [_ZZ23cuComputeDistanceGlobalPfiS_iiS_E6step_B];
	add.s32 	%r46, %r39, %r46;
	ld.shared.u32 	%r40, [_ZZ23cuComputeDistanceGlobalPfiS_iiS_E5end_A];
	setp.le.s32 	%p9, %r47, %r40;
	@%p9 bra 	$L__BB1_2;
$L__BB1_11:
	setp.ge.s32 	%p10, %r6, %r18;
	setp.ge.s32 	%p11, %r5, %r19;
	or.pred  	%p12, %p10, %p11;
	@%p12 bra 	$L__BB1_13;
	ld.shared.u32 	%r41, [_ZZ23cuComputeDistanceGlobalPfiS_iiS_E7begin_A];
	add.s32 	%r42, %r41, %r2;
	ld.shared.u32 	%r43, [_ZZ23cuComputeDistanceGlobalPfiS_iiS_E7begin_B];
	add.s32 	%r44, %r43, %r1;
	mad.lo.s32 	%r45, %r42, %r19, %r44;
	cvta.to.global.u64 	%rd10, %rd5;
	mul.wide.s32 	%rd11, %r45, 4;
	add.s64 	%rd12, %rd10, %rd11;
	st.global.f32 	[%rd12], %f81;
$L__BB1_13:
	ret;

}
	// .globl	_Z15cuInsertionSortPfPiiii
.visible .entry _Z15cuInsertionSortPfPiiii(
	.param .u64 .ptr .align 1 _Z15cuInsertionSortPfPiiii_param_0,
	.param .u64 .ptr .align 1 _Z15cuInsertionSortPfPiiii_param_1,
	.param .u32 _Z15cuInsertionSortPfPiiii_param_2,
	.param .u32 _Z15cuInsertionSortPfPiiii_param_3,
	.param .u32 _Z15cuInsertionSortPfPiiii_param_4
)
{
	.reg .pred 	%p<35>;
	.reg .b32 	%r<153>;
	.reg .b32 	%f<56>;
	.reg .b64 	%rd<93>;

	ld.param.u64 	%rd24, [_Z15cuInsertionSortPfPiiii_param_0];
	ld.param.u64 	%rd25, [_Z15cuInsertionSortPfPiiii_param_1];
	ld.param.u32 	%r69, [_Z15cuInsertionSortPfPiiii_param_2];
	ld.param.u32 	%r70, [_Z15cuInsertionSortPfPiiii_param_3];
	ld.param.u32 	%r71, [_Z15cuInsertionSortPfPiiii_param_4];
	mov.u32 	%r72, %ctaid.x;
	mov.u32 	%r73, %ntid.x;
	mov.u32 	%r74, %tid.x;
	mad.lo.s32 	%r1, %r72, %r73, %r74;
	setp.ge.u32 	%p1, %r1, %r69;
	@%p1 bra 	$L__BB2_50;
	cvta.to.global.u64 	%rd26, %rd24;
	cvta.to.global.u64 	%rd27, %rd25;
	mul.wide.u32 	%rd28, %r1, 4;
	add.s64 	%rd1, %rd26, %rd28;
	add.s64 	%rd2, %rd27, %rd28;
	ld.global.f32 	%f49, [%rd1];
	mov.b32 	%r75, 1;
	st.global.u32 	[%rd2], %r75;
	setp.lt.s32 	%p2, %r71, 2;
	@%p2 bra 	$L__BB2_18;
	add.s32 	%r2, %r71, -2;
	shl.b32 	%r3, %r69, 2;
	mov.b32 	%r129, 1;
	mov.b32 	%r130, 0;
	mul.wide.s32 	%rd41, %r69, 4;
$L__BB2_3:
	mov.u32 	%r5, %r129;
	mul.lo.s32 	%r78, %r5, %r69;
	cvt.s64.s32 	%rd92, %r78;
	mul.wide.s32 	%rd29, %r78, 4;
	add.s64 	%rd4, %rd1, %rd29;
	ld.global.f32 	%f3, [%rd4];
	setp.geu.f32 	%p3, %f3, %f49;
	@%p3 bra 	$L__BB2_17;
	add.s32 	%r6, %r5, -1;
	setp.lt.u32 	%p4, %r5, 2;
	mov.u32 	%r132, %r6;
	@%p4 bra 	$L__BB2_8;
	mov.b32 	%r131, 0;
$L__BB2_6:
	mul.lo.s32 	%r80, %r131, %r69;
	mul.wide.s32 	%rd30, %r80, 4;
	add.s64 	%rd31, %rd1, %rd30;
	ld.global.f32 	%f28, [%rd31];
	setp.gt.f32 	%p5, %f28, %f3;
	mov.u32 	%r132, %r131;
	@%p5 bra 	$L__BB2_8;
	add.s32 	%r131, %r131, 1;
	setp.ne.s32 	%p6, %r131, %r130;
	mov.u32 	%r132, %r6;
	@%p6 bra 	$L__BB2_6;
$L__BB2_8:
	setp.le.u32 	%p7, %r5, %r132;
	@%p7 bra 	$L__BB2_16;
	sub.s32 	%r81, %r5, %r132;
	and.b32  	%r10, %r81, 3;
	setp.eq.s32 	%p8, %r10, 0;
	mov.u32 	%r133, %r5;
	@%p8 bra 	$L__BB2_13;
	cvt.u32.u64 	%r82, %rd92;
	sub.s32 	%r11, %r82, %r69;
	mul.wide.s32 	%rd32, %r11, 4;
	add.s64 	%rd5, %rd1, %rd32;
	ld.global.f32 	%f29, [%rd5];
	st.global.f32 	[%rd4], %f29;
	add.s64 	%rd6, %rd2, %rd32;
	ld.global.u32 	%r83, [%rd6];
	add.s64 	%rd34, %rd6, %rd41;
	st.global.u32 	[%rd34], %r83;
	setp.eq.s32 	%p9, %r10, 1;
	mov.u32 	%r133, %r6;
	@%p9 bra 	$L__BB2_13;
	add.s32 	%r133, %r5, -2;
	sub.s32 	%r13, %r11, %r69;
	mul.wide.s32 	%rd35, %r13, 4;
	add.s64 	%rd7, %rd1, %rd35;
	ld.global.f32 	%f30, [%rd7];
	st.global.f32 	[%rd5], %f30;
	add.s64 	%rd8, %rd2, %rd35;
	ld.global.u32 	%r84, [%rd8];
	st.global.u32 	[%rd6], %r84;
	setp.eq.s32 	%p10, %r10, 2;
	@%p10 bra 	$L__BB2_13;
	add.s32 	%r133, %r5, -3;
	sub.s32 	%r85, %r13, %r69;
	mul.wide.s32 	%rd36, %r85, 4;
	add.s64 	%rd37, %rd1, %rd36;
	ld.global.f32 	%f31, [%rd37];
	st.global.f32 	[%rd7], %f31;
	add.s64 	%rd38, %rd2, %rd36;
	ld.global.u32 	%r86, [%rd38];
	st.global.u32 	[%rd8], %r86;
$L__BB2_13:
	sub.s32 	%r87, %r130, %r132;
	setp.lt.u32 	%p11, %r87, 3;
	@%p11 bra 	$L__BB2_16;
	add.s32 	%r88, %r133, -3;
	mul.lo.s32 	%r137, %r69, %r88;
	add.s32 	%r89, %r133, -4;
	mul.lo.s32 	%r136, %r69, %r89;
	add.s32 	%r90, %r133, -2;
	mul.lo.s32 	%r135, %r69, %r90;
	add.s32 	%r91, %r133, -1;
	mul.lo.s32 	%r134, %r69, %r91;
$L__BB2_15:
	mul.wide.s32 	%rd39, %r134, 4;
	add.s64 	%rd40, %rd1, %rd39;
	ld.global.f32 	%f32, [%rd40];
	add.s64 	%rd42, %rd40, %rd41;
	st.global.f32 	[%rd42], %f32;
	add.s64 	%rd43, %rd2, %rd39;
	ld.global.u32 	%r92, [%rd43];
	add.s64 	%rd44, %rd43, %rd41;
	st.global.u32 	[%rd44], %r92;
	mul.wide.s32 	%rd45, %r135, 4;
	add.s64 	%rd46, %rd1, %rd45;
	ld.global.f32 	%f33, [%rd46];
	st.global.f32 	[%rd40], %f33;
	add.s64 	%rd47, %rd2, %rd45;
	ld.global.u32 	%r93, [%rd47];
	st.global.u32 	[%rd43], %r93;
	mul.wide.s32 	%rd48, %r137, 4;
	add.s64 	%rd49, %rd1, %rd48;
	ld.global.f32 	%f34, [%rd49];
	st.global.f32 	[%rd46], %f34;
	add.s64 	%rd50, %rd2, %rd48;
	ld.global.u32 	%r94, [%rd50];
	st.global.u32 	[%rd47], %r94;
	add.s32 	%r133, %r133, -4;
	mul.wide.s32 	%rd51, %r136, 4;
	add.s64 	%rd52, %rd1, %rd51;
	ld.global.f32 	%f35, [%rd52];
	st.global.f32 	[%rd49], %f35;
	add.s64 	%rd53, %rd2, %rd51;
	ld.global.u32 	%r95, [%rd53];
	st.global.u32 	[%rd50], %r95;
	sub.s32 	%r137, %r137, %r3;
	sub.s32 	%r136, %r136, %r3;
	sub.s32 	%r135, %r135, %r3;
	sub.s32 	%r134, %r134, %r3;
	setp.gt.s32 	%p12, %r133, %r132;
	@%p12 bra 	$L__BB2_15;
$L__BB2_16:
	mul.lo.s32 	%r96, %r132, %r69;
	cvt.s64.s32 	%rd92, %r96;
	mul.wide.s32 	%rd54, %r96, 4;
	add.s64 	%rd55, %rd1, %rd54;
	st.global.f32 	[%rd55], %f3;
$L__BB2_17:
	add.s32 	%r129, %r5, 1;
	shl.b64 	%rd56, %rd92, 2;
	add.s64 	%rd57, %rd2, %rd56;
	st.global.u32 	[%rd57], %r129;
	ld.global.f32 	%f49, [%rd4];
	setp.ne.s32 	%p13, %r130, %r2;
	mov.u32 	%r130, %r5;
	@%p13 bra 	$L__BB2_3;
$L__BB2_18:
	add.s32 	%r31, %r71, -1;
	mul.lo.s32 	%r32, %r31, %r69;
	setp.ge.s32 	%p14, %r71, %r70;
	@%p14 bra 	$L__BB2_50;
	setp.lt.s32 	%p15, %r71, 2;
	mul.wide.s32 	%rd58, %r32, 4;
	add.s64 	%rd11, %rd1, %rd58;
	@%p15 bra 	$L__BB2_34;
	add.s32 	%r33, %r71, -2;
	sub.s32 	%r102, %r32, %r69;
	mul.wide.s32 	%rd64, %r102, 4;
	add.s64 	%rd12, %rd1, %rd64;
	add.s64 	%rd13, %rd2, %rd64;
	mul.wide.s32 	%rd14, %r69, 4;
	sub.s32 	%r103, %r102, %r69;
	mul.wide.s32 	%rd65, %r103, 4;
	add.s64 	%rd15, %rd1, %rd65;
	add.s64 	%rd16, %rd2, %rd65;
	sub.s32 	%r104, %r103, %r69;
	mul.wide.s32 	%rd66, %r104, 4;
	add.s64 	%rd17, %rd1, %rd66;
	add.s64 	%rd18, %rd2, %rd66;
	mov.u32 	%r139, %r71;
$L__BB2_21:
	mul.lo.s32 	%r105, %r139, %r69;
	mul.wide.s32 	%rd67, %r105, 4;
	add.s64 	%rd68, %rd1, %rd67;
	ld.global.f32 	%f7, [%rd68];
	setp.geu.f32 	%p25, %f7, %f49;
	@%p25 bra 	$L__BB2_33;
	mov.b32 	%r140, 0;
$L__BB2_23:
	mul.lo.s32 	%r107, %r140, %r69;
	mul.wide.s32 	%rd69, %r107, 4;
	add.s64 	%rd70, %rd1, %rd69;
	ld.global.f32 	%f36, [%rd70];
	setp.gt.f32 	%p26, %f36, %f7;
	mov.u32 	%r47, %r140;
	@%p26 bra 	$L__BB2_25;
	add.s32 	%r140, %r140, 1;
	setp.eq.s32 	%p27, %r140, %r31;
	mov.u32 	%r47, %r31;
	@%p27 bra 	$L__BB2_25;
	bra.uni 	$L__BB2_23;
$L__BB2_25:
	setp.gt.s32 	%p28, %r31, %r47;
	@%p28 bra 	$L__BB2_26;
	bra.uni 	$L__BB2_32;
$L__BB2_26:
	not.b32 	%r108, %r47;
	add.s32 	%r109, %r71, %r108;
	and.b32  	%r42, %r109, 3;
	setp.eq.s32 	%p29, %r42, 0;
	mov.u32 	%r143, %r31;
	mov.u32 	%r144, %r71;
	@%p29 bra 	$L__BB2_30;
	ld.global.f32 	%f37, [%rd12];
	st.global.f32 	[%rd11], %f37;
	ld.global.u32 	%r110, [%rd13];
	add.s64 	%rd71, %rd13, %rd14;
	st.global.u32 	[%rd71], %r110;
	setp.eq.s32 	%p30, %r42, 1;
	mov.u32 	%r143, %r33;
	mov.u32 	%r144, %r31;
	@%p30 bra 	$L__BB2_30;
	add.s32 	%r43, %r71, -3;
	ld.global.f32 	%f38, [%rd15];
	st.global.f32 	[%rd12], %f38;
	ld.global.u32 	%r111, [%rd16];
	st.global.u32 	[%rd13], %r111;
	setp.eq.s32 	%p31, %r42, 2;
	mov.u32 	%r143, %r43;
	mov.u32 	%r144, %r33;
	@%p31 bra 	$L__BB2_30;
	add.s32 	%r143, %r71, -4;
	ld.global.f32 	%f39, [%rd17];
	st.global.f32 	[%rd15], %f39;
	ld.global.u32 	%r112, [%rd18];
	st.global.u32 	[%rd16], %r112;
	mov.u32 	%r144, %r43;
$L__BB2_30:
	sub.s32 	%r113, %r33, %r47;
	setp.lt.u32 	%p32, %r113, 3;
	@%p32 bra 	$L__BB2_32;
$L__BB2_31:
	add.s32 	%r114, %r144, -2;
	mul.lo.s32 	%r115, %r114, %r69;
	mul.wide.s32 	%rd72, %r115, 4;
	add.s64 	%rd73, %rd1, %rd72;
	ld.global.f32 	%f40, [%rd73];
	mul.lo.s32 	%r116, %r143, %r69;
	mul.wide.s32 	%rd74, %r116, 4;
	add.s64 	%rd75, %rd1, %rd74;
	st.global.f32 	[%rd75], %f40;
	add.s64 	%rd76, %rd2, %rd72;
	ld.global.u32 	%r117, [%rd76];
	add.s64 	%rd77, %rd2, %rd74;
	st.global.u32 	[%rd77], %r117;
	add.s32 	%r118, %r143, -2;
	mul.lo.s32 	%r119, %r118, %r69;
	mul.wide.s32 	%rd78, %r119, 4;
	add.s64 	%rd79, %rd1, %rd78;
	ld.global.f32 	%f41, [%rd79];
	add.s32 	%r120, %r119, %r69;
	add.s64 	%rd80, %rd79, %rd14;
	st.global.f32 	[%rd80], %f41;
	add.s64 	%rd81, %rd2, %rd78;
	ld.global.u32 	%r121, [%rd81];
	add.s64 	%rd82, %rd81, %rd14;
	st.global.u32 	[%rd82], %r121;
	add.s32 	%r144, %r143, -3;
	shl.b32 	%r122, %r69, 1;
	sub.s32 	%r123, %r120, %r122;
	mul.wide.s32 	%rd83, %r123, 4;
	add.s64 	%rd84, %rd1, %rd83;
	ld.global.f32 	%f42, [%rd84];
	st.global.f32 	[%rd79], %f42;
	add.s64 	%rd85, %rd2, %rd83;
	ld.global.u32 	%r124, [%rd85];
	st.global.u32 	[%rd81], %r124;
	add.s32 	%r143, %r143, -4;
	sub.s32 	%r125, %r123, %r69;
	mul.wide.s32 	%rd86, %r125, 4;
	add.s64 	%rd87, %rd1, %rd86;
	ld.global.f32 	%f43, [%rd87];
	st.global.f32 	[%rd84], %f43;
	add.s64 	%rd88, %rd2, %rd86;
	ld.global.u32 	%r126, [%rd88];
	st.global.u32 	[%rd85], %r126;
	setp.gt.s32 	%p33, %r143, %r47;
	@%p33 bra 	$L__BB2_31;
$L__BB2_32:
	mul.lo.s32 	%r127, %r47, %r69;
	mul.wide.s32 	%rd89, %r127, 4;
	add.s64 	%rd90, %rd1, %rd89;
	st.global.f32 	[%rd90], %f7;
	add.s32 	%r128, %r139, 1;
	add.s64 	%rd91, %rd2, %rd89;
	st.global.u32 	[%rd91], %r128;
	ld.global.f32 	%f49, [%rd11];
$L__BB2_33:
	add.s32 	%r139, %r139, 1;
	setp.eq.s32 	%p34, %r139, %r70;
	@%p34 bra 	$L__BB2_50;
	bra.uni 	$L__BB2_21;
$L__BB2_34:
	sub.s32 	%r97, %r70, %r71;
	and.b32  	%r48, %r97, 3;
	setp.eq.s32 	%p16, %r48, 0;
	add.s64 	%rd19, %rd2, %rd58;
	mov.u32 	%r149, %r71;
	@%p16 bra 	$L__BB2_39;
	add.s32 	%r148, %r71, 1;
	mul.lo.s32 	%r147, %r71, %r69;
	neg.s32 	%r146, %r48;
$L__BB2_36:
	.pragma "nounroll";
	mov.u32 	%r149, %r148;
	mul.wide.s32 	%rd60, %r147, 4;
	add.s64 	%rd61, %rd1, %rd60;
	ld.global.f32 	%f11, [%rd61];
	setp.geu.f32 	%p17, %f11, %f49;
	@%p17 bra 	$L__BB2_38;
	st.global.f32 	[%rd11], %f11;
	st.global.u32 	[%rd19], %r149;
	ld.global.f32 	%f49, [%rd11];
$L__BB2_38:
	add.s32 	%r148, %r149, 1;
	add.s32 	%r147, %r147, %r69;
	add.s32 	%r146, %r146, 1;
	setp.ne.s32 	%p18, %r146, 0;
	@%p18 bra 	$L__BB2_36;
$L__BB2_39:
	sub.s32 	%r98, %r71, %r70;
	setp.gt.u32 	%p19, %r98, -4;
	@%p19 bra 	$L__BB2_50;
	sub.s32 	%r152, %r149, %r70;
	add.s32 	%r151, %r149, 2;
	mul.lo.s32 	%r150, %r149, %r69;
	shl.b32 	%r62, %r69, 2;
	mul.wide.s32 	%rd21, %r69, 4;
$L__BB2_41:
	mul.wide.s32 	%rd62, %r150, 4;
	add.s64 	%rd20, %rd1, %rd62;
	ld.global.f32 	%f16, [%rd20];
	setp.geu.f32 	%p20, %f16, %f49;
	@%p20 bra 	$L__BB2_43;
	st.global.f32 	[%rd11], %f16;
	add.s32 	%r99, %r151, -1;
	st.global.u32 	[%rd19], %r99;
	ld.global.f32 	%f49, [%rd11];
$L__BB2_43:
	add.s64 	%rd22, %rd20, %rd21;
	ld.global.f32 	%f19, [%rd22];
	setp.geu.f32 	%p21, %f19, %f49;
	@%p21 bra 	$L__BB2_45;
	st.global.f32 	[%rd11], %f19;
	st.global.u32 	[%rd19], %r151;
	ld.global.f32 	%f49, [%rd11];
$L__BB2_45:
	add.s64 	%rd23, %rd22, %rd21;
	ld.global.f32 	%f22, [%rd23];
	setp.geu.f32 	%p22, %f22, %f49;
	@%p22 bra 	$L__BB2_47;
	st.global.f32 	[%rd11], %f22;
	add.s32 	%r100, %r151, 1;
	st.global.u32 	[%rd19], %r100;
	ld.global.f32 	%f49, [%rd11];
$L__BB2_47:
	add.s64 	%rd63, %rd23, %rd21;
	ld.global.f32 	%f25, [%rd63];
	setp.geu.f32 	%p23, %f25, %f49;
	@%p23 bra 	$L__BB2_49;
	st.global.f32 	[%rd11], %f25;
	add.s32 	%r101, %r151, 2;
	st.global.u32 	[%rd19], %r101;
	ld.global.f32 	%f49, [%rd11];
$L__BB2_49:
	add.s32 	%r152, %r152, 4;
	add.s32 	%r151, %r151, 4;
	add.s32 	%r150, %r150, %r62;
	setp.ne.s32 	%p24, %r152, 0;
	@%p24 bra 	$L__BB2_41;
$L__BB2_50:
	ret;

}
	// .globl	_Z14cuParallelSqrtPfii
.visible .entry _Z14cuParallelSqrtPfii(
	.param .u64 .ptr .align 1 _Z14cuParallelSqrtPfii_param_0,
	.param .u32 _Z14cuParallelSqrtPfii_param_1,
	.param .u32 _Z14cuParallelSqrtPfii_param_2
)
{
	.reg .pred 	%p<4>;
	.reg .b32 	%r<14>;
	.reg .b32 	%f<3>;
	.reg .b64 	%rd<5>;

	ld.param.u64 	%rd1, [_Z14cuParallelSqrtPfii_param_0];
	ld.param.u32 	%r3, [_Z14cuParallelSqrtPfii_param_1];
	ld.param.u32 	%r4, [_Z14cuParallelSqrtPfii_param_2];
	mov.u32 	%r6, %ctaid.x;
	mov.u32 	%r7, %ntid.x;
	mov.u32 	%r8, %tid.x;
	mad.lo.s32 	%r1, %r6, %r7, %r8;
	mov.u32 	%r9, %ctaid.y;
	mov.u32 	%r10, %ntid.y;
	mov.u32 	%r11, %tid.y;
	mad.lo.s32 	%r12, %r9, %r10, %r11;
	setp.ge.u32 	%p1, %r1, %r3;
	setp.ge.u32 	%p2, %r12, %r4;
	or.pred  	%p3, %p1, %p2;
	@%p3 bra 	$L__BB3_2;
	cvta.to.global.u64 	%rd2, %rd1;
	mad.lo.s32 	%r13, %r3, %r12, %r1;
	mul.wide.u32 	%rd3, %r13, 4;
	add.s64 	%rd4, %rd2, %rd3;
	ld.global.f32 	%f1, [%rd4];
	sqrt.rn.f32 	%f2, %f1;
	st.global.f32 	[%rd4], %f2;
$L__BB3_2:
	ret;

}


// ===== COMPILED SASS (sm_100) =====

	.target	sm_100

	.elftype	@"ET_EXEC"


//--------------------- .note.nv.tkinfo           --------------------------
	.section	.note.nv.tkinfo,"",@"SHT_NOTE"
	.sectionflags	@"SHF_NOTE_NV_TKINFO"
	.tkinfo
        /*0018*/ 	.word	0x00000002
        /*0030*/ 	.string	""
        /*0030*/ 	.string	"ptxas"
        /*0030*/ 	.string	"Cuda compilation tools, release 13.0, V13.0.88"
        /*0030*/ 	.string	"Build cuda_13.0.r13.0/compiler.36424714_0"
        /*0030*/ 	.string	"-arch sm_100 -m 64 "



//--------------------- .note.nv.cuinfo           --------------------------
	.section	.note.nv.cuinfo,"",@"SHT_NOTE"
	.sectionflags	@"SHF_NOTE_NV_CUINFO"
        /*0018*/ 	.short	0x0002
        /*001a*/ 	.short	0x0064
        /*001c*/ 	.short	0x0082
	.zero		2


//--------------------- .nv.info                  --------------------------
	.section	.nv.info,"",@"SHT_CUDA_INFO"
	.align	4


	//----- nvinfo : EIATTR_REGCOUNT
	.align		4
        /*0000*/ 	.byte	0x04, 0x2f
        /*0002*/ 	.short	(.L_1 - .L_0)
	.align		4
.L_0:
        /*0004*/ 	.word	index@(_Z26extract_with_interpolationiPfS_S_iiii)
        /*0008*/ 	.word	0x00000030


	//----- nvinfo : EIATTR_FRAME_SIZE
	.align		4
.L_1:
        /*000c*/ 	.byte	0x04, 0x11
        /*000e*/ 	.short	(.L_3 - .L_2)
	.align		4
.L_2:
        /*0010*/ 	.word	index@(_Z26extract_with_interpolationiPfS_S_iiii)
        /*0014*/ 	.word	0x00000000


	//----- nvinfo : EIATTR_REGCOUNT
	.align		4
.L_3:
        /*0018*/ 	.byte	0x04, 0x2f
        /*001a*/ 	.short	(.L_5 - .L_4)
	.align		4
.L_4:
        /*001c*/ 	.word	index@(_Z23cuComputeDistanceGlobalPfiS_iiS_)
        /*0020*/ 	.word	0x0000001e


	//----- nvinfo : EIATTR_FRAME_SIZE
	.align		4
.L_5:
        /*0024*/ 	.byte	0x04, 0x11
        /*0026*/ 	.short	(.L_7 - .L_6)
	.align		4
.L_6:
        /*0028*/ 	.word	index@(_Z23cuComputeDistanceGlobalPfiS_iiS_)
        /*002c*/ 	.word	0x00000000


	//----- nvinfo : EIATTR_REGCOUNT
	.align		4
.L_7:
        /*0030*/ 	.byte	0x04, 0x2f
        /*0032*/ 	.short	(.L_9 - .L_8)
	.align		4
.L_8:
        /*0034*/ 	.word	index@(_Z15cuInsertionSortPfPiiii)
        /*0038*/ 	.word	0x00000020


	//----- nvinfo : EIATTR_FRAME_SIZE
	.align		4
.L_9:
        /*003c*/ 	.byte	0x04, 0x11
        /*003e*/ 	.short	(.L_11 - .L_10)
	.align		4
.L_10:
        /*0040*/ 	.word	index@(_Z15cuInsertionSortPfPiiii)
        /*0044*/ 	.word	0x00000000


	//----- nvinfo : EIATTR_REGCOUNT
	.align		4
.L_11:
        /*0048*/ 	.byte	0x04, 0x2f
        /*004a*/ 	.short	(.L_13 - .L_12)
	.align		4
.L_12:
        /*004c*/ 	.word	index@(_Z14cuParallelSqrtPfii)
        /*0050*/ 	.word	0x0000000c


	//----- nvinfo : EIATTR_FRAME_SIZE
	.align		4
.L_13:
        /*0054*/ 	.byte	0x04, 0x11
        /*0056*/ 	.short	(.L_15 - .L_14)
	.align		4
.L_14:
        /*0058*/ 	.word	index@($__internal_0_$__cuda_sm20_sqrt_rn_f32_slowpath)
        /*005c*/ 	.word	0x00000000


	//----- nvinfo : EIATTR_FRAME_SIZE
	.align		4
.L_15:
        /*0060*/ 	.byte	0x04, 0x11
        /*0062*/ 	.short	(.L_17 - .L_16)
	.align		4
.L_16:
        /*0064*/ 	.word	index@(_Z14cuParallelSqrtPfii)
        /*0068*/ 	.word	0x00000000


	//----- nvinfo : EIATTR_MIN_STACK_SIZE
	.align		4
.L_17:
        /*006c*/ 	.byte	0x04, 0x12
        /*006e*/ 	.short	(.L_19 - .L_18)
	.align		4
.L_18:
        /*0070*/ 	.word	index@(_Z14cuParallelSqrtPfii)
        /*0074*/ 	.word	0x00000000


	//----- nvinfo : EIATTR_MIN_STACK_SIZE
	.align		4
.L_19:
        /*0078*/ 	.byte	0x04, 0x12
        /*007a*/ 	.short	(.L_21 - .L_20)
	.align		4
.L_20:
        /*007c*/ 	.word	index@(_Z15cuInsertionSortPfPiiii)
        /*0080*/ 	.word	0x00000000


	//----- nvinfo : EIATTR_MIN_STACK_SIZE
	.align		4
.L_21:
        /*0084*/ 	.byte	0x04, 0x12
        /*0086*/ 	.short	(.L_23 - .L_22)
	.align		4
.L_22:
        /*0088*/ 	.word	index@(_Z23cuComputeDistanceGlobalPfiS_iiS_)
        /*008c*/ 	.word	0x00000000


	//----- nvinfo : EIATTR_MIN_STACK_SIZE
	.align		4
.L_23:
        /*0090*/ 	.byte	0x04, 0x12
        /*0092*/ 	.short	(.L_25 - .L_24)
	.align		4
.L_24:
        /*0094*/ 	.word	index@(_Z26extract_with_interpolationiPfS_S_iiii)
        /*0098*/ 	.word	0x00000000
.L_25:


//--------------------- .nv.compat                --------------------------
	.section	.nv.compat,"",@"SHT_CUDA_COMPAT_INFO"
	.align	4
        /*0000*/ 	.byte	0x02, 0x09, 0x00, 0x00, 0x02, 0x02, 0x01, 0x00, 0x02, 0x05, 0x05, 0x00, 0x03, 0x07, 0x01, 0x01
        /*0010*/ 	.byte	0x02, 0x03, 0x00, 0x00, 0x02, 0x06, 0x01, 0x00, 0x04, 0x0b, 0x08, 0x00, 0x01, 0x00, 0x00, 0x00
        /*0020*/ 	.byte	0x00, 0x00, 0x00, 0x00


//--------------------- .nv.info._Z14cuParallelSqrtPfii --------------------------
	.section	.nv.info._Z14cuParallelSqrtPfii,"",@"SHT_CUDA_INFO"
	.sectionflags	@""
	.align	4


	//----- nvinfo : EIATTR_CUDA_API_VERSION
	.align		4
        /*0000*/ 	.byte	0x04, 0x37
        /*0002*/ 	.short	(.L_27 - .L_26)
.L_26:
        /*0004*/ 	.word	0x00000082


	//----- nvinfo : EIATTR_KPARAM_INFO
	.align		4
.L_27:
        /*0008*/ 	.byte	0x04, 0x17
        /*000a*/ 	.short	(.L_29 - .L_28)
.L_28:
        /*000c*/ 	.word	0x00000000
        /*0010*/ 	.short	0x0002
        /*0012*/ 	.short	0x000c
        /*0014*/ 	.byte	0x00, 0xf0, 0x11, 0x00


	//----- nvinfo : EIATTR_KPARAM_INFO
	.align		4
.L_29:
        /*0018*/ 	.byte	0x04, 0x17
        /*001a*/ 	.short	(.L_31 - .L_30)
.L_30:
        /*001c*/ 	.word	0x00000000
        /*0020*/ 	.short	0x0001
        /*0022*/ 	.short	0x0008
        /*0024*/ 	.byte	0x00, 0xf0, 0x11, 0x00


	//----- nvinfo : EIATTR_KPARAM_INFO
	.align		4
.L_31:
        /*0028*/ 	.byte	0x04, 0x17
        /*002a*/ 	.short	(.L_33 - .L_32)
.L_32:
        /*002c*/ 	.word	0x00000000
        /*0030*/ 	.short	0x0000
        /*0032*/ 	.short	0x0000
        /*0034*/ 	.byte	0x00, 0xf5, 0x21, 0x00


	//----- nvinfo : EIATTR_SPARSE_MMA_MASK
	.align		4
.L_33:
        /*0038*/ 	.byte	0x03, 0x50
        /*003a*/ 	.short	0x0000


	//----- nvinfo : EIATTR_MAXREG_COUNT
	.align		4
        /*003c*/ 	.byte	0x03, 0x1b
        /*003e*/ 	.short	0x00ff


	//----- nvinfo : EIATTR_MERCURY_ISA_VERSION
	.align		4
        /*0040*/ 	.byte	0x03, 0x5f
        /*0042*/ 	.short	0x0101


	//----- nvinfo : EIATTR_VRC_CTA_INIT_COUNT
	.align		4
        /*0044*/ 	.byte	0x02, 0x4a
	.zero		1
	.zero		1


	//----- nvinfo : EIATTR_EXIT_INSTR_OFFSETS
	.align		4
        /*0048*/ 	.byte	0x04, 0x1c
        /*004a*/ 	.short	(.L_35 - .L_34)


	//   ....[0]....
.L_34:
        /*004c*/ 	.word	0x000000c0


	//   ....[1]....
        /*0050*/ 	.word	0x00000210


	//----- nvinfo : EIATTR_CRS_STACK_SIZE
	.align		4
.L_35:
        /*0054*/ 	.byte	0x04, 0x1e
        /*0056*/ 	.short	(.L_37 - .L_36)
.L_36:
        /*0058*/ 	.word	0x00000000


	//----- nvinfo : EIATTR_CBANK_PARAM_SIZE
	.align		4
.L_37:
        /*005c*/ 	.byte	0x03, 0x19
        /*005e*/ 	.short	0x0010


	//----- nvinfo : EIATTR_PARAM_CBANK
	.align		4
        /*0060*/ 	.byte	0x04, 0x0a
        /*0062*/ 	.short	(.L_39 - .L_38)
	.align		4
.L_38:
        /*0064*/ 	.word	index@(.nv.constant0._Z14cuParallelSqrtPfii)
        /*0068*/ 	.short	0x0380
        /*006a*/ 	.short	0x0010


	//----- nvinfo : EIATTR_SW_WAR
	.align		4
.L_39:
        /*006c*/ 	.byte	0x04, 0x36
        /*006e*/ 	.short	(.L_41 - .L_40)
.L_40:
        /*0070*/ 	.word	0x00000008
.L_41:


//--------------------- .nv.info._Z15cuInsertionSortPfPiiii --------------------------
	.section	.nv.info._Z15cuInsertionSortPfPiiii,"",@"SHT_CUDA_INFO"
	.sectionflags	@""
	.align	4


	//----- nvinfo : EIATTR_CUDA_API_VERSION
	.align		4
        /*0000*/ 	.byte	0x04, 0x37
        /*0002*/ 	.short	(.L_43 - .L_42)
.L_42:
        /*0004*/ 	.word	0x00000082


	//----- nvinfo : EIATTR_KPARAM_INFO
	.align		4
.L_43:
        /*0008*/ 	.byte	0x04, 0x17
        /*000a*/ 	.short	(.L_45 - .L_44)
.L_44:
        /*000c*/ 	.word	0x00000000
        /*0010*/ 	.short	0x0004
        /*0012*/ 	.short	0x0018
        /*0014*/ 	.byte	0x00, 0xf0, 0x11, 0x00


	//----- nvinfo : EIATTR_KPARAM_INFO
	.align		4
.L_45:
        /*0018*/ 	.byte	0x04, 0x17
        /*001a*/ 	.short	(.L_47 - .L_46)
.L_46:
        /*001c*/ 	.word	0x00000000
        /*0020*/ 	.short	0x0003
        /*0022*/ 	.short	0x0014
        /*0024*/ 	.byte	0x00, 0xf0, 0x11, 0x00


	//----- nvinfo : EIATTR_KPARAM_INFO
	.align		4
.L_47:
        /*0028*/ 	.byte	0x04, 0x17
        /*002a*/ 	.short	(.L_49 - .L_48)
.L_48:
        /*002c*/ 	.word	0x00000000
        /*0030*/ 	.short	0x0002
        /*0032*/ 	.short	0x0010
        /*0034*/ 	.byte	0x00, 0xf0, 0x11, 0x00


	//----- nvinfo : EIATTR_KPARAM_INFO
	.align		4
.L_49:
        /*0038*/ 	.byte	0x04, 0x17
        /*003a*/ 	.short	(.L_51 - .L_50)
.L_50:
        /*003c*/ 	.word	0x00000000
        /*0040*/ 	.short	0x0001
        /*0042*/ 	.short	0x0008
        /*0044*/ 	.byte	0x00, 0xf5, 0x21, 0x00


	//----- nvinfo : EIATTR_KPARAM_INFO
	.align		4
.L_51:
        /*0048*/ 	.byte	0x04, 0x17
        /*004a*/ 	.short	(.L_53 - .L_52)
.L_52:
        /*004c*/ 	.word	0x00000000
        /*0050*/ 	.short	0x0000
        /*0052*/ 	.short	0x0000
        /*0054*/ 	.byte	0x00, 0xf5, 0x21, 0x00


	//----- nvinfo : EIATTR_SPARSE_MMA_MASK
	.align		4
.L_53:
        /*0058*/ 	.byte	0x03, 0x50
        /*005a*/ 	.short	0x0000


	//----- nvinfo : EIATTR_MAXREG_COUNT
	.align		4
        /*005c*/ 	.byte	0x03, 0x1b
        /*005e*/ 	.short	0x00ff


	//----- nvinfo : EIATTR_MERCURY_ISA_VERSION
	.align		4
        /*0060*/ 	.byte	0x03, 0x5f
        /*0062*/ 	.short	0x0101


	//----- nvinfo : EIATTR_VRC_CTA_INIT_COUNT
	.align		4
        /*0064*/ 	.byte	0x02, 0x4a
	.zero		1
	.zero		1


	//----- nvinfo : EIATTR_EXIT_INSTR_OFFSETS
	.align		4
        /*0068*/ 	.byte	0x04, 0x1c
        /*006a*/ 	.short	(.L_55 - .L_54)


	//   ....[0]....
.L_54:
        /*006c*/ 	.word	0x00000080


	//   ....[1]....
        /*0070*/ 	.word	0x00000960


	//   ....[2]....
        /*0074*/ 	.word	0x00001210


	//   ....[3]....
        /*0078*/ 	.word	0x000013f0


	//   ....[4]....
        /*007c*/ 	.word	0x00002060


	//   ....[5]....
        /*0080*/ 	.word	0x00002270


	//----- nvinfo : EIATTR_CRS_STACK_SIZE
	.align		4
.L_55:
        /*0084*/ 	.byte	0x04, 0x1e
        /*0086*/ 	.short	(.L_57 - .L_56)
.L_56:
        /*0088*/ 	.word	0x00000000


	//----- nvinfo : EIATTR_CBANK_PARAM_SIZE
	.align		4
.L_57:
        /*008c*/ 	.byte	0x03, 0x19
        /*008e*/ 	.short	0x001c


	//----- nvinfo : EIATTR_PARAM_CBANK
	.align		4
        /*0090*/ 	.byte	0x04, 0x0a
        /*0092*/ 	.short	(.L_59 - .L_58)
	.align		4
.L_58:
        /*0094*/ 	.word	index@(.nv.constant0._Z15cuInsertionSortPfPiiii)
        /*0098*/ 	.short	0x0380
        /*009a*/ 	.short	0x001c


	//----- nvinfo : EIATTR_SW_WAR
	.align		4
.L_59:
        /*009c*/ 	.byte	0x04, 0x36
        /*009e*/ 	.short	(.L_61 - .L_60)
.L_60:
        /*00a0*/ 	.word	0x00000008
.L_61:


//--------------------- .nv.info._Z23cuComputeDistanceGlobalPfiS_iiS_ --------------------------
	.section	.nv.info._Z23cuComputeDistanceGlobalPfiS_iiS_,"",@"SHT_CUDA_INFO"
	.sectionflags	@""
	.align	4


	//----- nvinfo : EIATTR_CUDA_API_VERSION
	.align		4
        /*0000*/ 	.byte	0x04, 0x37
        /*0002*/ 	.short	(.L_63 - .L_62)
.L_62:
        /*0004*/ 	.word	0x00000082


	//----- nvinfo : EIATTR_KPARAM_INFO
	.align		4
.L_63:
        /*0008*/ 	.byte	0x04, 0x17
        /*000a*/ 	.short	(.L_65 - .L_64)
.L_64:
        /*000c*/ 	.word	0x00000000
        /*0010*/ 	.short	0x0005
        /*0012*/ 	.short	0x0020
        /*0014*/ 	.byte	0x00, 0xf5, 0x21, 0x00


	//----- nvinfo : EIATTR_KPARAM_INFO
	.align		4
.L_65:
        /*0018*/ 	.byte	0x04, 0x17
        /*001a*/ 	.short	(.L_67 - .L_66)
.L_66:
        /*001c*/ 	.word	0x00000000
        /*0020*/ 	.short	0x0004
        /*0022*/ 	.short	0x001c
        /*0024*/ 	.byte	0x00, 0xf0, 0x11, 0x00


	//----- nvinfo : EIATTR_KPARAM_INFO
	.align		4
.L_67:
        /*0028*/ 	.byte	0x04, 0x17
        /*002a*/ 	.short	(.L_69 - .L_68)
.L_68:
        /*002c*/ 	.word	0x00000000
        /*0030*/ 	.short	0x0003
        /*0032*/ 	.short	0x0018
        /*0034*/ 	.byte	0x00, 0xf0, 0x11, 0x00


	//----- nvinfo : EIATTR_KPARAM_INFO
	.align		4
.L_69:
        /*0038*/ 	.byte	0x04, 0x17
        /*003a*/ 	.short	(.L_71 - .L_70)
.L_70:
        /*003c*/ 	.word	0x00000000
        /*0040*/ 	.short	0x0002
        /*0042*/ 	.short	0x0010
        /*0044*/ 	.byte	0x00, 0xf5, 0x21, 0x00


	//----- nvinfo : EIATTR_KPARAM_INFO
	.align		4
.L_71:
        /*0048*/ 	.byte	0x04, 0x17
        /*004a*/ 	.short	(.L_73 - .L_72)
.L_72:
        /*004c*/ 	.word	0x00000000
        /*0050*/ 	.short	0x0001
        /*0052*/ 	.short	0x0008
        /*0054*/ 	.byte	0x00, 0xf0, 0x11, 0x00


	//----- nvinfo : EIATTR_KPARAM_INFO
	.align		4
.L_73:
        /*0058*/ 	.byte	0x04, 0x17
        /*005a*/ 	.short	(.L_75 - .L_74)
.L_74:
        /*005c*/ 	.word	0x00000000
        /*0060*/ 	.short	0x0000
        /*0062*/ 	.short	0x0000
        /*0064*/ 	.byte	0x00, 0xf5, 0x21, 0x00


	//----- nvinfo : EIATTR_SPARSE_MMA_MASK
	.align		4
.L_75:
        /*0068*/ 	.byte	0x03, 0x50
        /*006a*/ 	.short	0x0000


	//----- nvinfo : EIATTR_MAXREG_COUNT
	.align		4
        /*006c*/ 	.byte	0x03, 0x1b
        /*006e*/ 	.short	0x00ff


	//----- nvinfo : EIATTR_NUM_BARRIERS
	.align		4
        /*0070*/ 	.byte	0x02, 0x4c
        /*0072*/ 	.byte	0x01
	.zero		1


	//----- nvinfo : EIATTR_MERCURY_ISA_VERSION
	.align		4
        /*0074*/ 	.byte	0x03, 0x5f
        /*0076*/ 	.short	0x0101


	//----- nvinfo : EIATTR_VRC_CTA_INIT_COUNT
	.align		4
        /*0078*/ 	.byte	0x02, 0x4a
	.zero		1
	.zero		1


	//----- nvinfo : EIATTR_EXIT_INSTR_OFFSETS
	.align		4
        /*007c*/ 	.byte	0x04, 0x1c
        /*007e*/ 	.short	(.L_77 - .L_76)


	//   ....[0]....
.L_76:
        /*0080*/ 	.word	0x00000ac0


	//   ....[1]....
        /*0084*/ 	.word	0x00000b70


	//----- nvinfo : EIATTR_CRS_STACK_SIZE
	.align		4
.L_77:
        /*0088*/ 	.byte	0x04, 0x1e
        /*008a*/ 	.short	(.L_79 - .L_78)
.L_78:
        /*008c*/ 	.word	0x00000000


	//----- nvinfo : EIATTR_CBANK_PARAM_SIZE
	.align		4
.L_79:
        /*0090*/ 	.byte	0x03, 0x19
        /*0092*/ 	.short	0x0028


	//----- nvinfo : EIATTR_PARAM_CBANK
	.align		4
        /*0094*/ 	.byte	0x04, 0x0a
        /*0096*/ 	.short	(.L_81 - .L_80)
	.align		4
.L_80:
        /*0098*/ 	.word	index@(.nv.constant0._Z23cuComputeDistanceGlobalPfiS_iiS_)
        /*009c*/ 	.short	0x0380
        /*009e*/ 	.short	0x0028


	//----- nvinfo : EIATTR_SW_WAR
	.align		4
.L_81:
        /*00a0*/ 	.byte	0x04, 0x36
        /*00a2*/ 	.short	(.L_83 - .L_82)
.L_82:
        /*00a4*/ 	.word	0x00000008
.L_83:


//--------------------- .nv.info._Z26extract_with_interpolationiPfS_S_iiii --------------------------
	.section	.nv.info._Z26extract_with_interpolationiPfS_S_iiii,"",@"SHT_CUDA_INFO"
	.sectionflags	@""
	.align	4


	//----- nvinfo : EIATTR_CUDA_API_VERSION
	.align		4
        /*0000*/ 	.byte	0x04, 0x37
        /*0002*/ 	.short	(.L_85 - .L_84)
.L_84:
        /*0004*/ 	.word	0x00000082


	//----- nvinfo : EIATTR_KPARAM_INFO
	.align		4
.L_85:
        /*0008*/ 	.byte	0x04, 0x17
        /*000a*/ 	.short	(.L_87 - .L_86)
.L_86:
        /*000c*/ 	.word	0x00000000
        /*0010*/ 	.short	0x0007
        /*0012*/ 	.short	0x002c
        /*0014*/ 	.byte	0x00, 0xf0, 0x11, 0x00


	//----- nvinfo : EIATTR_KPARAM_INFO
	.align		4
.L_87:
        /*0018*/ 	.byte	0x04, 0x17
        /*001a*/ 	.short	(.L_89 - .L_88)
.L_88:
        /*001c*/ 	.word	0x00000000
        /*0020*/ 	.short	0x0006
        /*0022*/ 	.short	0x0028
        /*0024*/ 	.byte	0x00, 0xf0, 0x11, 0x00


	//----- nvinfo : EIATTR_KPARAM_INFO
	.align		4
.L_89:
        /*0028*/ 	.byte	0x04, 0x17
        /*002a*/ 	.short	(.L_91 - .L_90)
.L_90:
        /*002c*/ 	.word	0x00000000
        /*0030*/ 	.short	0x0005
        /*0032*/ 	.short	0x0024
        /*0034*/ 	.byte	0x00, 0xf0, 0x11, 0x00


	//----- nvinfo : EIATTR_KPARAM_INFO
	.align		4
.L_91:
        /*0038*/ 	.byte	0x04, 0x17
        /*003a*/ 	.short	(.L_93 - .L_92)
.L_92:
        /*003c*/ 	.word	0x00000000
        /*0040*/ 	.short	0x0004
        /*0042*/ 	.short	0x0020
        /*0044*/ 	.byte	0x00, 0xf0, 0x11, 0x00


	//----- nvinfo : EIATTR_KPARAM_INFO
	.align		4
.L_93:
        /*0048*/ 	.byte	0x04, 0x17
        /*004a*/ 	.short	(.L_95 - .L_94)
.L_94:
        /*004c*/ 	.word	0x00000000
        /*0050*/ 	.short	0x0003
        /*0052*/ 	.short	0x0018
        /*0054*/ 	.byte	0x00, 0xf5, 0x21, 0x00


	//----- nvinfo : EIATTR_KPARAM_INFO
	.align		4
.L_95:
        /*0058*/ 	.byte	0x04, 0x17
        /*005a*/ 	.short	(.L_97 - .L_96)
.L_96:
        /*005c*/ 	.word	0x00000000
        /*0060*/ 	.short	0x0002
        /*0062*/ 	.short	0x0010
        /*0064*/ 	.byte	0x00, 0xf5, 0x21, 0x00


	//----- nvinfo : EIATTR_KPARAM_INFO
	.align		4
.L_97:
        /*0068*/ 	.byte	0x04, 0x17
        /*006a*/ 	.short	(.L_99 - .L_98)
.L_98:
        /*006c*/ 	.word	0x00000000
        /*0070*/ 	.short	0x0001
        /*0072*/ 	.short	0x0008
        /*0074*/ 	.byte	0x00, 0xf5, 0x21, 0x00


	//----- nvinfo : EIATTR_KPARAM_INFO
	.align		4
.L_99:
        /*0078*/ 	.byte	0x04, 0x17
        /*007a*/ 	.short	(.L_101 - .L_100)
.L_100:
        /*007c*/ 	.word	0x00000000
        /*0080*/ 	.short	0x0000
        /*0082*/ 	.short	0x0000
        /*0084*/ 	.byte	0x00, 0xf0, 0x11, 0x00


	//----- nvinfo : EIATTR_SPARSE_MMA_MASK
	.align		4
.L_101:
        /*0088*/ 	.byte	0x03, 0x50
        /*008a*/ 	.short	0x0000


	//----- nvinfo : EIATTR_MAXREG_COUNT
	.align		4
        /*008c*/ 	.byte	0x03, 0x1b
        /*008e*/ 	.short	0x00ff


	//----- nvinfo : EIATTR_MERCURY_ISA_VERSION
	.align		4
        /*0090*/ 	.byte	0x03, 0x5f
        /*0092*/ 	.short	0x0101


	//----- nvinfo : EIATTR_VRC_CTA_INIT_COUNT
	.align		4
        /*0094*/ 	.byte	0x02, 0x4a
	.zero		1
	.zero		1


	//----- nvinfo : EIATTR_EXIT_INSTR_OFFSETS
	.align		4
        /*0098*/ 	.byte	0x04, 0x1c
        /*009a*/ 	.short	(.L_103 - .L_102)


	//   ....[0]....
.L_102:
        /*009c*/ 	.word	0x00000070


	//   ....[1]....
        /*00a0*/ 	.word	0x000000a0


	//   ....[2]....
        /*00a4*/ 	.word	0x000011e0


	//----- nvinfo : EIATTR_CRS_STACK_SIZE
	.align		4
.L_103:
        /*00a8*/ 	.byte	0x04, 0x1e
        /*00aa*/ 	.short	(.L_105 - .L_104)
.L_104:
        /*00ac*/ 	.word	0x00000000


	//----- nvinfo : EIATTR_CBANK_PARAM_SIZE
	.align		4
.L_105:
        /*00b0*/ 	.byte	0x03, 0x19
        /*00b2*/ 	.short	0x0030


	//----- nvinfo : EIATTR_PARAM_CBANK
	.align		4
        /*00b4*/ 	.byte	0x04, 0x0a
        /*00b6*/ 	.short	(.L_107 - .L_106)
	.align		4
.L_106:
        /*00b8*/ 	.word	index@(.nv.constant0._Z26extract_with_interpolationiPfS_S_iiii)
        /*00bc*/ 	.short	0x0380
        /*00be*/ 	.short	0x0030


	//----- nvinfo : EIATTR_SW_WAR
	.align		4
.L_107:
        /*00c0*/ 	.byte	0x04, 0x36
        /*00c2*/ 	.short	(.L_109 - .L_108)
.L_108:
        /*00c4*/ 	.word	0x00000008
.L_109:


//--------------------- .nv.callgraph             --------------------------
	.section	.nv.callgraph,"",@"SHT_CUDA_CALLGRAPH"
	.align	4
	.sectionentsize	8
	.align		4
        /*0000*/ 	.word	0x00000000
	.align		4
        /*0004*/ 	.word	0xffffffff
	.align		4
        /*0008*/ 	.word	0x00000000
	.align		4
        /*000c*/ 	.word	0xfffffffe
	.align		4
        /*0010*/ 	.word	0x00000000
	.align		4
        /*0014*/ 	.word	0xfffffffd
	.align		4
        /*0018*/ 	.word	0x00000000
	.align		4
        /*001c*/ 	.word	0xfffffffc


//--------------------- .text._Z14cuParallelSqrtPfii --------------------------
	.section	.text._Z14cuParallelSqrtPfii,"ax",@progbits
	.align	128
        .global         _Z14cuParallelSqrtPfii
        .type           _Z14cuParallelSqrtPfii,@function
        .size           _Z14cuParallelSqrtPfii,(.L_x_52 - _Z14cuParallelSqrtPfii)
        .other          _Z14cuParallelSqrtPfii,@"STO_CUDA_ENTRY STV_DEFAULT"
_Z14cuParallelSqrtPfii:
.text._Z14cuParallelSqrtPfii:
[----:B------:R-:W-:Y:S01]  /*0000*/  LDC R1, c[0x0][0x37c] ;  /* 0x0000df00ff017b82 */ /* 0x000fe20000000800 */
[----:B------:R-:W0:Y:S07]  /*0010*/  S2R R2, SR_TID.Y ;  /* 0x0000000000027919 */ /* 0x000e2e0000002200 */
[----:B------:R-:W1:Y:S01]  /*0020*/  LDC R0, c[0x0][0x360] ;  /* 0x0000d800ff007b82 */ /* 0x000e620000000800 */
[----:B------:R-:W2:Y:S01]  /*0030*/  LDCU.64 UR6, c[0x0][0x388] ;  /* 0x00007100ff0677ac */ /* 0x000ea20008000a00 */
[----:B------:R-:W1:Y:S06]  /*0040*/  S2R R3, SR_TID.X ;  /* 0x0000000000037919 */ /* 0x000e6c0000002100 */
[----:B------:R-:W0:Y:S08]  /*0050*/  S2UR UR5, SR_CTAID.Y ;  /* 0x00000000000579c3 */ /* 0x000e300000002600 */
[----:B------:R-:W0:Y:S08]  /*0060*/  LDC R5, c[0x0][0x364] ;  /* 0x0000d900ff057b82 */ /* 0x000e300000000800 */
[----:B------:R-:W1:Y:S01]  /*0070*/  S2UR UR4, SR_CTAID.X ;  /* 0x00000000000479c3 */ /* 0x000e620000002500 */
[----:B0-----:R-:W-:-:S05]  /*0080*/  IMAD R5, R5, UR5, R2 ;  /* 0x0000000505057c24 */ /* 0x001fca000f8e0202 */
[----:B--2---:R-:W-:Y:S01]  /*0090*/  ISETP.GE.U32.AND P0, PT, R5, UR7, PT ;  /* 0x0000000705007c0c */ /* 0x004fe2000bf06070 */
[----:B-1----:R-:W-:-:S05]  /*00a0*/  IMAD R0, R0, UR4, R3 ;  /* 0x0000000400007c24 */ /* 0x002fca000f8e0203 */
[----:B------:R-:W-:-:S13]  /*00b0*/  ISETP.GE.U32.OR P0, PT, R0, UR6, P0 ;  /* 0x0000000600007c0c */ /* 0x000fda0008706470 */
[----:B------:R-:W-:Y:S05]  /*00c0*/  @P0 EXIT ;  /* 0x000000000000094d */ /* 0x000fea0003800000 */
[----:B------:R-:W0:Y:S01]  /*00d0*/  LDC.64 R2, c[0x0][0x380] ;  /* 0x0000e000ff027b82 */ /* 0x000e220000000a00 */
[----:B------:R-:W1:Y:S01]  /*00e0*/  LDCU.64 UR4, c[0x0][0x358] ;  /* 0x00006b00ff0477ac */ /* 0x000e620008000a00 */
[----:B------:R-:W-:-:S04]  /*00f0*/  IMAD R5, R5, UR6, R0 ;  /* 0x0000000605057c24 */ /* 0x000fc8000f8e0200 */
[----:B0-----:R-:W-:-:S05]  /*0100*/  IMAD.WIDE.U32 R2, R5, 0x4, R2 ;  /* 0x0000000405027825 */ /* 0x001fca00078e0002 */
[----:B-1----:R-:W2:Y:S01]  /*0110*/  LDG.E R0, desc[UR4][R2.64] ;  /* 0x0000000402007981 */ /* 0x002ea2000c1e1900 */
[----:B------:R-:W-:Y:S01]  /*0120*/  BSSY.RECONVERGENT B0, `(.L_x_0) ;  /* 0x000000d000007945 */ /* 0x000fe20003800200 */
[----:B--2---:R-:W-:Y:S01]  /*0130*/  IADD3 R4, PT, PT, R0, -0xd000000, RZ ;  /* 0xf300000000047810 */ /* 0x004fe20007ffe0ff */
[----:B------:R0:W1:Y:S03]  /*0140*/  MUFU.RSQ R5, R0 ;  /* 0x0000000000057308 */ /* 0x0000660000001400 */
[----:B------:R-:W-:-:S13]  /*0150*/  ISETP.GT.U32.AND P0, PT, R4, 0x727fffff, PT ;  /* 0x727fffff0400780c */ /* 0x000fda0003f04070 */
[----:B0-----:R-:W-:Y:S05]  /*0160*/  @!P0 BRA `(.L_x_1) ;  /* 0x0000000000108947 */ /* 0x001fea0003800000 */
[----:B------:R-:W-:-:S07]  /*0170*/  MOV R9, 0x190 ;  /* 0x0000019000097802 */ /* 0x000fce0000000f00 */
[----:B-1----:R-:W-:Y:S05]  /*0180*/  CALL.REL.NOINC `($__internal_0_$__cuda_sm20_sqrt_rn_f32_slowpath) ;  /* 0x0000000000247944 */ /* 0x002fea0003c00000 */
[----:B------:R-:W-:Y:S01]  /*0190*/  MOV R5, R0 ;  /* 0x0000000000057202 */ /* 0x000fe20000000f00 */
[----:B------:R-:W-:Y:S06]  /*01a0*/  BRA `(.L_x_2) ;  /* 0x0000000000107947 */ /* 0x000fec0003800000 */
.L_x_1:
[----:B-1----:R-:W-:Y:S01]  /*01b0*/  FMUL.FTZ R7, R0, R5 ;  /* 0x0000000500077220 */ /* 0x002fe20000410000 */
[----:B------:R-:W-:-:S03]  /*01c0*/  FMUL.FTZ R5, R5, 0.5 ;  /* 0x3f00000005057820 */ /* 0x000fc60000410000 */
[----:B------:R-:W-:-:S04]  /*01d0*/  FFMA R0, -R7, R7, R0 ;  /* 0x0000000707007223 */ /* 0x000fc80000000100 */
[----:B------:R-:W-:-:S07]  /*01e0*/  FFMA R5, R0, R5, R7 ;  /* 0x0000000500057223 */ /* 0x000fce0000000007 */
.L_x_2:
[----:B------:R-:W-:Y:S05]  /*01f0*/  BSYNC.RECONVERGENT B0 ;  /* 0x0000000000007941 */ /* 0x000fea0003800200 */
.L_x_0:
[----:B------:R-:W-:Y:S01]  /*0200*/  STG.E desc[UR4][R2.64], R5 ;  /* 0x0000000502007986 */ /* 0x000fe2000c101904 */
[----:B------:R-:W-:Y:S05]  /*0210*/  EXIT ;  /* 0x000000000000794d */ /* 0x000fea0003800000 */
        .weak           $__internal_0_$__cuda_sm20_sqrt_rn_f32_slowpath
        .type           $__internal_0_$__cuda_sm20_sqrt_rn_f32_slowpath,@function
        .size           $__internal_0_$__cuda_sm20_sqrt_rn_f32_slowpath,(.L_x_52 - $__internal_0_$__cuda_sm20_sqrt_rn_f32_slowpath)
$__internal_0_$__cuda_sm20_sqrt_rn_f32_slowpath:
[----:B------:R-:W-:-:S13]  /*0220*/  LOP3.LUT P0, RZ, R0, 0x7fffffff, RZ, 0xc0, !PT ;  /* 0x7fffffff00ff7812 */ /* 0x000fda000780c0ff */
[----:B------:R-:W-:Y:S01]  /*0230*/  @!P0 MOV R4, R0 ;  /* 0x0000000000048202 */ /* 0x000fe20000000f00 */
[----:B------:R-:W-:Y:S06]  /*0240*/  @!P0 BRA `(.L_x_3) ;  /* 0x0000000000408947 */ /* 0x000fec0003800000 */
[----:B------:R-:W-:-:S13]  /*0250*/  FSETP.GEU.FTZ.AND P0, PT, R0, RZ, PT ;  /* 0x000000ff0000720b */ /* 0x000fda0003f1e000 */
[----:B------:R-:W-:Y:S01]  /*0260*/  @!P0 MOV R4, 0x7fffffff ;  /* 0x7fffffff00048802 */ /* 0x000fe20000000f00 */
[----:B------:R-:W-:Y:S06]  /*0270*/  @!P0 BRA `(.L_x_3) ;  /* 0x0000000000348947 */ /* 0x000fec0003800000 */
[----:B------:R-:W-:-:S13]  /*0280*/  FSETP.GTU.FTZ.AND P0, PT, |R0|, +INF , PT ;  /* 0x7f8000000000780b */ /* 0x000fda0003f1c200 */
[----:B------:R-:W-:Y:S01]  /*0290*/  @P0 FADD.FTZ R4, R0, 1 ;  /* 0x3f80000000040421 */ /* 0x000fe20000010000 */
[----:B------:R-:W-:Y:S06]  /*02a0*/  @P0 BRA `(.L_x_3) ;  /* 0x0000000000280947 */ /* 0x000fec0003800000 */
[----:B------:R-:W-:-:S13]  /*02b0*/  FSETP.NEU.FTZ.AND P0, PT, |R0|, +INF , PT ;  /* 0x7f8000000000780b */ /* 0x000fda0003f1d200 */
[----:B------:R-:W-:-:S04]  /*02c0*/  @P0 FFMA R5, R0, 1.84467440737095516160e+19, RZ ;  /* 0x5f80000000050823 */ /* 0x000fc800000000ff */
[----:B------:R-:W0:Y:S02]  /*02d0*/  @P0 MUFU.RSQ R4, R5 ;  /* 0x0000000500040308 */ /* 0x000e240000001400 */
[----:B0-----:R-:W-:Y:S01]  /*02e0*/  @P0 FMUL.FTZ R6, R5, R4 ;  /* 0x0000000405060220 */ /* 0x001fe20000410000 */
[----:B------:R-:W-:Y:S01]  /*02f0*/  @P0 FMUL.FTZ R8, R4, 0.5 ;  /* 0x3f00000004080820 */ /* 0x000fe20000410000 */
[----:B------:R-:W-:Y:S02]  /*0300*/  @!P0 MOV R4, R0 ;  /* 0x0000000000048202 */ /* 0x000fe40000000f00 */
[----:B------:R-:W-:-:S04]  /*0310*/  @P0 FADD.FTZ R7, -R6, -RZ ;  /* 0x800000ff06070221 */ /* 0x000fc80000010100 */
[----:B------:R-:W-:-:S04]  /*0320*/  @P0 FFMA R7, R6, R7, R5 ;  /* 0x0000000706070223 */ /* 0x000fc80000000005 */
[----:B------:R-:W-:-:S04]  /*0330*/  @P0 FFMA R7, R7, R8, R6 ;  /* 0x0000000807070223 */ /* 0x000fc80000000006 */
[----:B------:R-:W-:-:S07]  /*0340*/  @P0 FMUL.FTZ R4, R7, 2.3283064365386962891e-10 ;  /* 0x2f80000007040820 */ /* 0x000fce0000410000 */
.L_x_3:
[----:B------:R-:W-:Y:S01]  /*0350*/  HFMA2 R5, -RZ, RZ, 0, 0 ;  /* 0x00000000ff057431 */ /* 0x000fe200000001ff */
[----:B------:R-:W-:Y:S02]  /*0360*/  MOV R0, R4 ;  /* 0x0000000400007202 */ /* 0x000fe40000000f00 */
[----:B------:R-:W-:-:S04]  /*0370*/  MOV R4, R9 ;  /* 0x0000000900047202 */ /* 0x000fc80000000f00 */
[----:B------:R-:W-:Y:S05]  /*0380*/  RET.REL.NODEC R4 `(_Z14cuParallelSqrtPfii) ;  /* 0xfffffffc041c7950 */ /* 0x000fea0003c3ffff */
.L_x_4:
[----:B------:R-:W-:-:S00]  /*0390*/  BRA `(.L_x_4) ;  /* 0xfffffffc00fc7947 */ /* 0x000fc0000383ffff */
[----:B------:R-:W-:-:S00]  /*03a0*/  NOP ;  /* 0x0000000000007918 */ /* 0x000fc00000000000 */
        /* <DEDUP_REMOVED lines=13> */
.L_x_52:


//--------------------- .text._Z15cuInsertionSortPfPiiii --------------------------
	.section	.text._Z15cuInsertionSortPfPiiii,"ax",@progbits
	.align	128
        .global         _Z15cuInsertionSortPfPiiii
        .type           _Z15cuInsertionSortPfPiiii,@function
        .size           _Z15cuInsertionSortPfPiiii,(.L_x_54 - _Z15cuInsertionSortPfPiiii)
        .other          _Z15cuInsertionSortPfPiiii,@"STO_CUDA_ENTRY STV_DEFAULT"
_Z15cuInsertionSortPfPiiii:
.text._Z15cuInsertionSortPfPiiii:
[----:B------:R-:W-:Y:S01]  /*0000*/  LDC R1, c[0x0][0x37c] ;  /* 0x0000df00ff017b82 */ /* 0x000fe20000000800 */
[----:B------:R-:W0:Y:S07]  /*0010*/  S2R R0, SR_TID.X ;  /* 0x0000000000007919 */ /* 0x000e2e0000002100 */
[----:B------:R-:W0:Y:S01]  /*0020*/  S2UR UR4, SR_CTAID.X ;  /* 0x00000000000479c3 */ /* 0x000e220000002500 */
[----:B------:R-:W1:Y:S07]  /*0030*/  LDCU UR5, c[0x0][0x390] ;  /* 0x00007200ff0577ac */ /* 0x000e6e0008000800 */
[----:B------:R-:W0:Y:S02]  /*0040*/  LDC R3, c[0x0][0x360] ;  /* 0x0000d800ff037b82 */ /* 0x000e240000000800 */
[----:B0-----:R-:W-:Y:S01]  /*0050*/  IMAD R3, R3, UR4, R0 ;  /* 0x0000000403037c24 */ /* 0x001fe2000f8e0200 */
[----:B-1----:R-:W-:-:S04]  /*0060*/  MOV R0, UR5 ;  /* 0x0000000500007c02 */ /* 0x002fc80008000f00 */
[----:B------:R-:W-:-:S13]  /*0070*/  ISETP.GE.U32.AND P0, PT, R3, R0, PT ;  /* 0x000000000300720c */ /* 0x000fda0003f06070 */
[----:B------:R-:W-:Y:S05]  /*0080*/  @P0 EXIT ;  /* 0x000000000000094d */ /* 0x000fea0003800000 */
[----:B------:R-:W0:Y:S01]  /*0090*/  LDC.64 R8, c[0x0][0x380] ;  /* 0x0000e000ff087b82 */ /* 0x000e220000000a00 */
[----:B------:R-:W1:Y:S01]  /*00a0*/  LDCU.64 UR6, c[0x0][0x358] ;  /* 0x00006b00ff0677ac */ /* 0x000e620008000a00 */
[----:B------:R-:W2:Y:S06]  /*00b0*/  LDCU UR4, c[0x0][0x398] ;  /* 0x00007300ff0477ac */ /* 0x000eac0008000800 */
[----:B------:R-:W3:Y:S01]  /*00c0*/  LDC.64 R10, c[0x0][0x388] ;  /* 0x0000e200ff0a7b82 */ /* 0x000ee20000000a00 */
[----:B0-----:R-:W-:-:S05]  /*00d0*/  IMAD.WIDE.U32 R8, R3, 0x4, R8 ;  /* 0x0000000403087825 */ /* 0x001fca00078e0008 */
[----:B-1----:R0:W5:Y:S01]  /*00e0*/  LDG.E R19, desc[UR6][R8.64] ;  /* 0x0000000608137981 */ /* 0x002162000c1e1900 */
[----:B--2---:R-:W-:Y:S01]  /*00f0*/  UISETP.GE.AND UP0, UPT, UR4, 0x2, UPT ;  /* 0x000000020400788c */ /* 0x004fe2000bf06270 */
[----:B---3--:R-:W-:-:S04]  /*0100*/  IMAD.WIDE.U32 R10, R3, 0x4, R10 ;  /* 0x00000004030a7825 */ /* 0x008fc800078e000a */
[----:B------:R-:W-:-:S05]  /*0110*/  IMAD.MOV.U32 R3, RZ, RZ, 0x1 ;  /* 0x00000001ff037424 */ /* 0x000fca00078e00ff */
[----:B------:R0:W-:Y:S01]  /*0120*/  STG.E desc[UR6][R10.64], R3 ;  /* 0x000000030a007986 */ /* 0x0001e2000c101906 */
[----:B------:R-:W-:Y:S05]  /*0130*/  BRA.U !UP0, `(.L_x_5) ;  /* 0x0000000508fc7547 */ /* 0x000fea000b800000 */
[----:B0-----:R-:W-:Y:S02]  /*0140*/  HFMA2 R3, -RZ, RZ, 0, 5.9604644775390625e-08 ;  /* 0x00000001ff037431 */ /* 0x001fe400000001ff */
[----:B------:R-:W-:Y:S01]  /*0150*/  IMAD.MOV.U32 R2, RZ, RZ, RZ ;  /* 0x000000ffff027224 */ /* 0x000fe200078e00ff */
[----:B------:R-:W-:-:S12]  /*0160*/  UIADD3 UR4, UPT, UPT, UR4, -0x2, URZ ;  /* 0xfffffffe04047890 */ /* 0x000fd8000fffe0ff */
.L_x_16:
[----:B------:R-:W0:Y:S02]  /*0170*/  LDCU UR5, c[0x0][0x390] ;  /* 0x00007200ff0577ac */ /* 0x000e240008000800 */
[----:B0-----:R-:W-:-:S05]  /*0180*/  MOV R0, UR5 ;  /* 0x0000000500007c02 */ /* 0x001fca0008000f00 */
[----:B------:R-:W-:-:S04]  /*0190*/  IMAD R14, R3, R0, RZ ;  /* 0x00000000030e7224 */ /* 0x000fc800078e02ff */
[----:B------:R-:W-:-:S05]  /*01a0*/  IMAD.WIDE R12, R14, 0x4, R8 ;  /* 0x000000040e0c7825 */ /* 0x000fca00078e0208 */
[----:B------:R-:W2:Y:S01]  /*01b0*/  LDG.E R4, desc[UR6][R12.64] ;  /* 0x000000060c047981 */ /* 0x000ea2000c1e1900 */
[----:B------:R-:W-:Y:S01]  /*01c0*/  BSSY.RECONVERGENT B0, `(.L_x_6) ;  /* 0x000006e000007945 */ /* 0x000fe20003800200 */
[----:B------:R-:W-:Y:S01]  /*01d0*/  SHF.R.S32.HI R15, RZ, 0x1f, R14 ;  /* 0x0000001fff0f7819 */ /* 0x000fe2000001140e */
[----:B------:R-:W-:Y:S01]  /*01e0*/  IMAD.MOV.U32 R5, RZ, RZ, R3 ;  /* 0x000000ffff057224 */ /* 0x000fe200078e0003 */
[----:B--2--5:R-:W-:-:S13]  /*01f0*/  FSETP.GEU.AND P0, PT, R4, R19, PT ;  /* 0x000000130400720b */ /* 0x024fda0003f0e000 */
[----:B------:R-:W-:Y:S05]  /*0200*/  @P0 BRA `(.L_x_7) ;  /* 0x0000000400a40947 */ /* 0x000fea0003800000 */
[C---:B------:R-:W-:Y:S02]  /*0210*/  ISETP.GE.U32.AND P0, PT, R3.reuse, 0x2, PT ;  /* 0x000000020300780c */ /* 0x040fe40003f06070 */
[----:B------:R-:W-:-:S05]  /*0220*/  IADD3 R7, PT, PT, R3, -0x1, RZ ;  /* 0xffffffff03077810 */ /* 0x000fca0007ffe0ff */
[----:B------:R-:W-:-:S06]  /*0230*/  IMAD.MOV.U32 R6, RZ, RZ, R7 ;  /* 0x000000ffff067224 */ /* 0x000fcc00078e0007 */
[----:B------:R-:W-:Y:S05]  /*0240*/  @!P0 BRA `(.L_x_8) ;  /* 0x0000000000348947 */ /* 0x000fea0003800000 */
[----:B------:R-:W0:Y:S01]  /*0250*/  LDC R0, c[0x0][0x390] ;  /* 0x0000e400ff007b82 */ /* 0x000e220000000800 */
[----:B------:R-:W-:Y:S01]  /*0260*/  BSSY.RECONVERGENT B1, `(.L_x_8) ;  /* 0x000000b000017945 */ /* 0x000fe20003800200 */
[----:B------:R-:W-:-:S07]  /*0270*/  MOV R6, RZ ;  /* 0x000000ff00067202 */ /* 0x000fce0000000f00 */
.L_x_10:
[----:B0-----:R-:W-:-:S04]  /*0280*/  IMAD R17, R6, R0, RZ ;  /* 0x0000000006117224 */ /* 0x001fc800078e02ff */
[----:B------:R-:W-:-:S06]  /*0290*/  IMAD.WIDE R16, R17, 0x4, R8 ;  /* 0x0000000411107825 */ /* 0x000fcc00078e0208 */
[----:B------:R-:W2:Y:S02]  /*02a0*/  LDG.E R17, desc[UR6][R16.64] ;  /* 0x0000000610117981 */ /* 0x000ea4000c1e1900 */
[----:B--2---:R-:W-:-:S13]  /*02b0*/  FSETP.GT.AND P0, PT, R17, R4, PT ;  /* 0x000000041100720b */ /* 0x004fda0003f04000 */
[----:B------:R-:W-:Y:S05]  /*02c0*/  @P0 BRA `(.L_x_9) ;  /* 0x0000000000100947 */ /* 0x000fea0003800000 */
[----:B------:R-:W-:-:S05]  /*02d0*/  VIADD R6, R6, 0x1 ;  /* 0x0000000106067836 */ /* 0x000fca0000000000 */
[----:B------:R-:W-:-:S13]  /*02e0*/  ISETP.NE.AND P0, PT, R6, R2, PT ;  /* 0x000000020600720c */ /* 0x000fda0003f05270 */
[----:B------:R-:W-:Y:S05]  /*02f0*/  @P0 BRA `(.L_x_10) ;  /* 0xfffffffc00e00947 */ /* 0x000fea000383ffff */
[----:B------:R-:W-:-:S07]  /*0300*/  MOV R6, R7 ;  /* 0x0000000700067202 */ /* 0x000fce0000000f00 */
.L_x_9:
[----:B------:R-:W-:Y:S05]  /*0310*/  BSYNC.RECONVERGENT B1 ;  /* 0x0000000000017941 */ /* 0x000fea0003800200 */
.L_x_8:
[----:B------:R-:W-:Y:S01]  /*0320*/  ISETP.GT.U32.AND P0, PT, R3, R6, PT ;  /* 0x000000060300720c */ /* 0x000fe20003f04070 */
[----:B------:R-:W-:-:S12]  /*0330*/  BSSY.RECONVERGENT B1, `(.L_x_11) ;  /* 0x0000052000017945 */ /* 0x000fd80003800200 */
[----:B------:R-:W-:Y:S05]  /*0340*/  @!P0 BRA `(.L_x_12) ;  /* 0x0000000400408947 */ /* 0x000fea0003800000 */
[----:B------:R-:W-:Y:S01]  /*0350*/  IMAD.IADD R22, R3, 0x1, -R6 ;  /* 0x0000000103167824 */ /* 0x000fe200078e0a06 */
[----:B------:R-:W-:Y:S01]  /*0360*/  BSSY.RECONVERGENT B2, `(.L_x_13) ;  /* 0x0000021000027945 */ /* 0x000fe20003800200 */
[----:B------:R-:W-:-:S03]  /*0370*/  MOV R28, R3 ;  /* 0x00000003001c7202 */ /* 0x000fc60000000f00 */
[----:B------:R-:W-:-:S13]  /*0380*/  LOP3.LUT P0, R22, R22, 0x3, RZ, 0xc0, !PT ;  /* 0x0000000316167812 */ /* 0x000fda000780c0ff */
[----:B------:R-:W-:Y:S05]  /*0390*/  @!P0 BRA `(.L_x_14) ;  /* 0x0000000000748947 */ /* 0x000fea0003800000 */
[----:B------:R-:W-:-:S04]  /*03a0*/  IMAD.IADD R25, R14, 0x1, -R0 ;  /* 0x000000010e197824 */ /* 0x000fc800078e0a00 */
[----:B------:R-:W-:-:S05]  /*03b0*/  IMAD.WIDE R14, R25, 0x4, R8 ;  /* 0x00000004190e7825 */ /* 0x000fca00078e0208 */
[----:B------:R-:W2:Y:S01]  /*03c0*/  LDG.E R21, desc[UR6][R14.64] ;  /* 0x000000060e157981 */ /* 0x000ea2000c1e1900 */
[----:B------:R-:W-:-:S03]  /*03d0*/  IMAD.WIDE R16, R25, 0x4, R10 ;  /* 0x0000000419107825 */ /* 0x000fc600078e020a */
[----:B--2---:R0:W-:Y:S04]  /*03e0*/  STG.E desc[UR6][R12.64], R21 ;  /* 0x000000150c007986 */ /* 0x0041e8000c101906 */
[----:B------:R-:W2:Y:S01]  /*03f0*/  LDG.E R23, desc[UR6][R16.64] ;  /* 0x0000000610177981 */ /* 0x000ea2000c1e1900 */
[----:B------:R-:W-:Y:S01]  /*0400*/  IMAD.WIDE R18, R0, 0x4, R16 ;  /* 0x0000000400127825 */ /* 0x000fe200078e0210 */
[----:B------:R-:W-:Y:S02]  /*0410*/  ISETP.NE.AND P0, PT, R22, 0x1, PT ;  /* 0x000000011600780c */ /* 0x000fe40003f05270 */
[----:B------:R-:W-:Y:S02]  /*0420*/  MOV R28, R7 ;  /* 0x00000007001c7202 */ /* 0x000fe40000000f00 */
[----:B--2---:R0:W-:Y:S09]  /*0430*/  STG.E desc[UR6][R18.64], R23 ;  /* 0x0000001712007986 */ /* 0x0041f2000c101906 */
[----:B------:R-:W-:Y:S05]  /*0440*/  @!P0 BRA `(.L_x_14) ;  /* 0x0000000000488947 */ /* 0x000fea0003800000 */
[----:B------:R-:W-:-:S04]  /*0450*/  IMAD.IADD R25, R25, 0x1, -R0 ;  /* 0x0000000119197824 */ /* 0x000fc800078e0a00 */
[----:B0-----:R-:W-:-:S05]  /*0460*/  IMAD.WIDE R18, R25, 0x4, R8 ;  /* 0x0000000419127825 */ /* 0x001fca00078e0208 */
[----:B------:R-:W2:Y:S01]  /*0470*/  LDG.E R7, desc[UR6][R18.64] ;  /* 0x0000000612077981 */ /* 0x000ea2000c1e1900 */
[----:B------:R-:W-:-:S03]  /*0480*/  IMAD.WIDE R20, R25, 0x4, R10 ;  /* 0x0000000419147825 */ /* 0x000fc600078e020a */
[----:B--2---:R1:W-:Y:S04]  /*0490*/  STG.E desc[UR6][R14.64], R7 ;  /* 0x000000070e007986 */ /* 0x0043e8000c101906 */
[----:B------:R-:W2:Y:S01]  /*04a0*/  LDG.E R23, desc[UR6][R20.64] ;  /* 0x0000000614177981 */ /* 0x000ea2000c1e1900 */
[----:B------:R-:W-:Y:S02]  /*04b0*/  ISETP.NE.AND P0, PT, R22, 0x2, PT ;  /* 0x000000021600780c */ /* 0x000fe40003f05270 */
[----:B------:R-:W-:Y:S01]  /*04c0*/  IADD3 R28, PT, PT, R3, -0x2, RZ ;  /* 0xfffffffe031c7810 */ /* 0x000fe20007ffe0ff */
[----:B--2---:R1:W-:Y:S10]  /*04d0*/  STG.E desc[UR6][R16.64], R23 ;  /* 0x0000001710007986 */ /* 0x0043f4000c101906 */
[----:B------:R-:W-:Y:S05]  /*04e0*/  @!P0 BRA `(.L_x_14) ;  /* 0x0000000000208947 */ /* 0x000fea0003800000 */
[----:B-1----:R-:W-:-:S04]  /*04f0*/  IMAD.IADD R17, R25, 0x1, -R0 ;  /* 0x0000000119117824 */ /* 0x002fc800078e0a00 */
[----:B------:R-:W-:-:S06]  /*0500*/  IMAD.WIDE R14, R17, 0x4, R8 ;  /* 0x00000004110e7825 */ /* 0x000fcc00078e0208 */
[----:B------:R-:W2:Y:S01]  /*0510*/  LDG.E R15, desc[UR6][R14.64] ;  /* 0x000000060e0f7981 */ /* 0x000ea2000c1e1900 */
[----:B------:R-:W-:-:S03]  /*0520*/  IMAD.WIDE R16, R17, 0x4, R10 ;  /* 0x0000000411107825 */ /* 0x000fc600078e020a */
[----:B--2---:R2:W-:Y:S04]  /*0530*/  STG.E desc[UR6][R18.64], R15 ;  /* 0x0000000f12007986 */ /* 0x0045e8000c101906 */
[----:B------:R-:W3:Y:S01]  /*0540*/  LDG.E R17, desc[UR6][R16.64] ;  /* 0x0000000610117981 */ /* 0x000ee2000c1e1900 */
[----:B------:R-:W-:-:S03]  /*0550*/  IADD3 R28, PT, PT, R3, -0x3, RZ ;  /* 0xfffffffd031c7810 */ /* 0x000fc60007ffe0ff */
[----:B---3--:R2:W-:Y:S04]  /*0560*/  STG.E desc[UR6][R20.64], R17 ;  /* 0x0000001114007986 */ /* 0x0085e8000c101906 */
.L_x_14:
[----:B------:R-:W-:Y:S05]  /*0570*/  BSYNC.RECONVERGENT B2 ;  /* 0x0000000000027941 */ /* 0x000fea0003800200 */
.L_x_13:
[----:B-1----:R-:W-:-:S05]  /*0580*/  IMAD.IADD R7, R2, 0x1, -R6 ;  /* 0x0000000102077824 */ /* 0x002fca00078e0a06 */
[----:B------:R-:W-:-:S13]  /*0590*/  ISETP.GE.U32.AND P0, PT, R7, 0x3, PT ;  /* 0x000000030700780c */ /* 0x000fda0003f06070 */
[----:B------:R-:W-:Y:S05]  /*05a0*/  @!P0 BRA `(.L_x_12) ;  /* 0x0000000000a88947 */ /* 0x000fea0003800000 */
[C---:B------:R-:W-:Y:S01]  /*05b0*/  IADD3 R7, PT, PT, R28.reuse, -0x3, RZ ;  /* 0xfffffffd1c077810 */ /* 0x040fe20007ffe0ff */
[C---:B------:R-:W-:Y:S01]  /*05c0*/  VIADD R27, R28.reuse, 0xfffffffc ;  /* 0xfffffffc1c1b7836 */ /* 0x040fe20000000000 */
[C---:B------:R-:W-:Y:S01]  /*05d0*/  IADD3 R29, PT, PT, R28.reuse, -0x2, RZ ;  /* 0xfffffffe1c1d7810 */ /* 0x040fe20007ffe0ff */
[----:B--2---:R-:W-:Y:S02]  /*05e0*/  VIADD R15, R28, 0xffffffff ;  /* 0xffffffff1c0f7836 */ /* 0x004fe40000000000 */
[-C--:B------:R-:W-:Y:S02]  /*05f0*/  IMAD R7, R7, R0.reuse, RZ ;  /* 0x0000000007077224 */ /* 0x080fe400078e02ff */
[-C--:B------:R-:W-:Y:S02]  /*0600*/  IMAD R27, R27, R0.reuse, RZ ;  /* 0x000000001b1b7224 */ /* 0x080fe400078e02ff */
[-C--:B------:R-:W-:Y:S02]  /*0610*/  IMAD R29, R29, R0.reuse, RZ ;  /* 0x000000001d1d7224 */ /* 0x080fe400078e02ff */
[----:B------:R-:W-:-:S07]  /*0620*/  IMAD R26, R15, R0, RZ ;  /* 0x000000000f1a7224 */ /* 0x000fce00078e02ff */
.L_x_15:
[----:B01----:R-:W-:-:S05]  /*0630*/  IMAD.WIDE R18, R26, 0x4, R8 ;  /* 0x000000041a127825 */ /* 0x003fca00078e0208 */
[----:B------:R-:W2:Y:S01]  /*0640*/  LDG.E R15, desc[UR6][R18.64] ;  /* 0x00000006120f7981 */ /* 0x000ea2000c1e1900 */
[----:B------:R-:W-:-:S04]  /*0650*/  IMAD.WIDE R20, R0, 0x4, R18 ;  /* 0x0000000400147825 */ /* 0x000fc800078e0212 */
[----:B------:R-:W-:Y:S01]  /*0660*/  IMAD.WIDE R22, R26, 0x4, R10 ;  /* 0x000000041a167825 */ /* 0x000fe200078e020a */
[----:B--2---:R0:W-:Y:S04]  /*0670*/  STG.E desc[UR6][R20.64], R15 ;  /* 0x0000000f14007986 */ /* 0x0041e8000c101906 */
[----:B------:R-:W2:Y:S01]  /*0680*/  LDG.E R17, desc[UR6][R22.64] ;  /* 0x0000000616117981 */ /* 0x000ea2000c1e1900 */
[----:B------:R-:W-:-:S04]  /*0690*/  IMAD.WIDE R24, R0, 0x4, R22 ;  /* 0x0000000400187825 */ /* 0x000fc800078e0216 */
[C---:B0-----:R-:W-:Y:S01]  /*06a0*/  IMAD.WIDE R14, R29.reuse, 0x4, R8 ;  /* 0x000000041d0e7825 */ /* 0x041fe200078e0208 */
[----:B--2---:R0:W-:Y:S04]  /*06b0*/  STG.E desc[UR6][R24.64], R17 ;  /* 0x0000001118007986 */ /* 0x0041e8000c101906 */
[----:B------:R-:W2:Y:S01]  /*06c0*/  LDG.E R21, desc[UR6][R14.64] ;  /* 0x000000060e157981 */ /* 0x000ea2000c1e1900 */
[----:B0-----:R-:W-:-:S03]  /*06d0*/  IMAD.WIDE R16, R29, 0x4, R10 ;  /* 0x000000041d107825 */ /* 0x001fc600078e020a */
[----:B--2---:R0:W-:Y:S04]  /*06e0*/  STG.E desc[UR6][R18.64], R21 ;  /* 0x0000001512007986 */ /* 0x0041e8000c101906 */
[----:B------:R-:W2:Y:S01]  /*06f0*/  LDG.E R20, desc[UR6][R16.64] ;  /* 0x0000000610147981 */ /* 0x000ea2000c1e1900 */
[----:B0-----:R-:W-:-:S03]  /*0700*/  IMAD.WIDE R18, R7, 0x4, R8 ;  /* 0x0000000407127825 */ /* 0x001fc600078e0208 */
[----:B--2---:R0:W-:Y:S04]  /*0710*/  STG.E desc[UR6][R22.64], R20 ;  /* 0x0000001416007986 */ /* 0x0041e8000c101906 */
[----:B0-----:R-:W2:Y:S01]  /*0720*/  LDG.E R23, desc[UR6][R18.64] ;  /* 0x0000000612177981 */ /* 0x001ea2000c1e1900 */
[----:B------:R-:W-:-:S03]  /*0730*/  IMAD.WIDE R20, R7, 0x4, R10 ;  /* 0x0000000407147825 */ /* 0x000fc600078e020a */
[----:B--2---:R0:W-:Y:S04]  /*0740*/  STG.E desc[UR6][R14.64], R23 ;  /* 0x000000170e007986 */ /* 0x0041e8000c101906 */
[----:B------:R-:W2:Y:S01]  /*0750*/  LDG.E R22, desc[UR6][R20.64] ;  /* 0x0000000614167981 */ /* 0x000ea2000c1e1900 */
[----:B------:R-:W-:-:S03]  /*0760*/  IMAD.WIDE R24, R27, 0x4, R8 ;  /* 0x000000041b187825 */ /* 0x000fc600078e0208 */
[----:B--2---:R1:W-:Y:S04]  /*0770*/  STG.E desc[UR6][R16.64], R22 ;  /* 0x0000001610007986 */ /* 0x0043e8000c101906 */
[----:B0-----:R0:W2:Y:S02]  /*0780*/  LDG.E R15, desc[UR6][R24.64] ;  /* 0x00000006180f7981 */ /* 0x0010a4000c1e1900 */
[----:B0-----:R-:W-:Y:S02]  /*0790*/  IMAD.WIDE R24, R27, 0x4, R10 ;  /* 0x000000041b187825 */ /* 0x001fe400078e020a */
[----:B--2---:R1:W-:Y:S04]  /*07a0*/  STG.E desc[UR6][R18.64], R15 ;  /* 0x0000000f12007986 */ /* 0x0043e8000c101906 */
[----:B------:R-:W2:Y:S01]  /*07b0*/  LDG.E R25, desc[UR6][R24.64] ;  /* 0x0000000618197981 */ /* 0x000ea2000c1e1900 */
[----:B------:R-:W-:Y:S01]  /*07c0*/  IADD3 R28, PT, PT, R28, -0x4, RZ ;  /* 0xfffffffc1c1c7810 */ /* 0x000fe20007ffe0ff */
[----:B------:R-:W-:-:S03]  /*07d0*/  IMAD.MOV R14, RZ, RZ, -R0 ;  /* 0x000000ffff0e7224 */ /* 0x000fc600078e0a00 */
[----:B------:R-:W-:Y:S01]  /*07e0*/  ISETP.GT.AND P0, PT, R28, R6, PT ;  /* 0x000000061c00720c */ /* 0x000fe20003f04270 */
[C---:B------:R-:W-:Y:S01]  /*07f0*/  IMAD R27, R14.reuse, 0x4, R27 ;  /* 0x000000040e1b7824 */ /* 0x040fe200078e021b */
[C---:B------:R-:W-:Y:S01]  /*0800*/  LEA R7, R14.reuse, R7, 0x2 ;  /* 0x000000070e077211 */ /* 0x040fe200078e10ff */
[C---:B------:R-:W-:Y:S01]  /*0810*/  IMAD R26, R14.reuse, 0x4, R26 ;  /* 0x000000040e1a7824 */ /* 0x040fe200078e021a */
[----:B------:R-:W-:Y:S01]  /*0820*/  LEA R29, R14, R29, 0x2 ;  /* 0x0000001d0e1d7211 */ /* 0x000fe200078e10ff */
[----:B--2---:R1:W-:Y:S08]  /*0830*/  STG.E desc[UR6][R20.64], R25 ;  /* 0x0000001914007986 */ /* 0x0043f0000c101906 */
[----:B------:R-:W-:Y:S05]  /*0840*/  @P0 BRA `(.L_x_15) ;  /* 0xfffffffc00780947 */ /* 0x000fea000383ffff */
.L_x_12:
[----:B------:R-:W-:Y:S05]  /*0850*/  BSYNC.RECONVERGENT B1 ;  /* 0x0000000000017941 */ /* 0x000fea0003800200 */
.L_x_11:
[----:B------:R-:W-:-:S04]  /*0860*/  IMAD R14, R6, R0, RZ ;  /* 0x00000000060e7224 */ /* 0x000fc800078e02ff */
[----:B------:R-:W-:Y:S01]  /*0870*/  IMAD.WIDE R6, R14, 0x4, R8 ;  /* 0x000000040e067825 */ /* 0x000fe200078e0208 */
[----:B-12---:R-:W-:-:S04]  /*0880*/  SHF.R.S32.HI R15, RZ, 0x1f, R14 ;  /* 0x0000001fff0f7819 */ /* 0x006fc8000001140e */
[----:B------:R1:W-:Y:S03]  /*0890*/  STG.E desc[UR6][R6.64], R4 ;  /* 0x0000000406007986 */ /* 0x0003e6000c101906 */
.L_x_7:
[----:B------:R-:W-:Y:S05]  /*08a0*/  BSYNC.RECONVERGENT B0 ;  /* 0x0000000000007941 */ /* 0x000fea0003800200 */
.L_x_6:
[C---:B-1----:R-:W-:Y:S02]  /*08b0*/  LEA R6, P0, R14.reuse, R10, 0x2 ;  /* 0x0000000a0e067211 */ /* 0x042fe400078010ff */
[----:B------:R-:W-:Y:S02]  /*08c0*/  IADD3 R3, PT, PT, R3, 0x1, RZ ;  /* 0x0000000103037810 */ /* 0x000fe40007ffe0ff */
[----:B------:R-:W-:-:S05]  /*08d0*/  LEA.HI.X R7, R14, R11, R15, 0x2, P0 ;  /* 0x0000000b0e077211 */ /* 0x000fca00000f140f */
[----:B------:R1:W-:Y:S04]  /*08e0*/  STG.E desc[UR6][R6.64], R3 ;  /* 0x0000000306007986 */ /* 0x0003e8000c101906 */
[----:B0-----:R1:W5:Y:S01]  /*08f0*/  LDG.E R19, desc[UR6][R12.64] ;  /* 0x000000060c137981 */ /* 0x001362000c1e1900 */
[----:B------:R-:W-:Y:S01]  /*0900*/  ISETP.NE.AND P0, PT, R2, UR4, PT ;  /* 0x0000000402007c0c */ /* 0x000fe2000bf05270 */
[----:B------:R-:W-:-:S12]  /*0910*/  IMAD.MOV.U32 R2, RZ, RZ, R5 ;  /* 0x000000ffff027224 */ /* 0x000fd800078e0005 */
[----:B-1----:R-:W-:Y:S05]  /*0920*/  @P0 BRA `(.L_x_16) ;  /* 0xfffffff800100947 */ /* 0x002fea000383ffff */
.L_x_5:
[----:B------:R-:W1:Y:S01]  /*0930*/  LDC R2, c[0x0][0x394] ;  /* 0x0000e500ff027b82 */ /* 0x000e620000000800 */
[----:B------:R-:W1:Y:S02]  /*0940*/  LDCU UR5, c[0x0][0x398] ;  /* 0x00007300ff0577ac */ /* 0x000e640008000800 */
[----:B-1----:R-:W-:-:S13]  /*0950*/  ISETP.LE.AND P0, PT, R2, UR5, PT ;  /* 0x0000000502007c0c */ /* 0x002fda000bf03270 */
[----:B------:R-:W-:Y:S05]  /*0960*/  @P0 EXIT ;  /* 0x000000000000094d */ /* 0x000fea0003800000 */
[----:B------:R-:W-:Y:S02]  /*0970*/  UISETP.GE.AND UP0, UPT, UR5, 0x2, UPT ;  /* 0x000000020500788c */ /* 0x000fe4000bf06270 */
[----:B------:R-:W-:-:S06]  /*0980*/  UIADD3 UR4, UPT, UPT, UR5, -0x1, URZ ;  /* 0xffffffff05047890 */ /* 0x000fcc000fffe0ff */
[----:B0-----:R-:W-:-:S04]  /*0990*/  IMAD R3, R0, UR4, RZ ;  /* 0x0000000400037c24 */ /* 0x001fc8000f8e02ff */
[----:B------:R-:W-:Y:S01]  /*09a0*/  IMAD.WIDE R6, R3, 0x4, R8 ;  /* 0x0000000403067825 */ /* 0x000fe200078e0208 */
[----:B------:R-:W-:Y:S06]  /*09b0*/  BRA.U !UP0, `(.L_x_17) ;  /* 0x00000009081c7547 */ /* 0x000fec000b800000 */
[----:B------:R-:W0:Y:S01]  /*09c0*/  LDCU UR8, c[0x0][0x398] ;  /* 0x00007300ff0877ac */ /* 0x000e220008000800 */
[----:B------:R-:W-:Y:S01]  /*09d0*/  IADD3 R3, PT, PT, R3, -R0, RZ ;  /* 0x8000000003037210 */ /* 0x000fe20007ffe0ff */
[----:B------:R-:W-:-:S04]  /*09e0*/  UIADD3 UR5, UPT, UPT, UR5, -0x2, URZ ;  /* 0xfffffffe05057890 */ /* 0x000fc8000fffe0ff */
[----:B------:R-:W-:-:S04]  /*09f0*/  IMAD.IADD R5, R3, 0x1, -R0 ;  /* 0x0000000103057824 */ /* 0x000fc800078e0a00 */
[C---:B------:R-:W-:Y:S01]  /*0a00*/  IMAD.WIDE R16, R5.reuse, 0x4, R10 ;  /* 0x0000000405107825 */ /* 0x040fe200078e020a */
[----:B------:R-:W-:-:S05]  /*0a10*/  IADD3 R13, PT, PT, R5, -R0, RZ ;  /* 0x80000000050d7210 */ /* 0x000fca0007ffe0ff */
[----:B------:R-:W-:-:S04]  /*0a20*/  IMAD.WIDE R14, R13, 0x4, R8 ;  /* 0x000000040d0e7825 */ /* 0x000fc800078e0208 */
[----:B0-----:R-:W-:Y:S02]  /*0a30*/  IMAD.U32 R0, RZ, RZ, UR8 ;  /* 0x00000008ff007e24 */ /* 0x001fe4000f8e00ff */
[----:B------:R-:W-:-:S07]  /*0a40*/  IMAD.WIDE R12, R13, 0x4, R10 ;  /* 0x000000040d0c7825 */ /* 0x000fce00078e020a */
.L_x_28:
[----:B0-----:R-:W0:Y:S02]  /*0a50*/  LDCU UR8, c[0x0][0x390] ;  /* 0x00007200ff0877ac */ /* 0x001e240008000800 */
[----:B0-----:R-:W-:Y:S01]  /*0a60*/  IMAD R21, R0, UR8, RZ ;  /* 0x0000000800157c24 */ /* 0x001fe2000f8e02ff */
[----:B------:R-:W0:Y:S03]  /*0a70*/  LDCU UR8, c[0x0][0x390] ;  /* 0x00007200ff0877ac */ /* 0x000e260008000800 */
[----:B------:R-:W-:-:S05]  /*0a80*/  IMAD.WIDE R20, R21, 0x4, R8 ;  /* 0x0000000415147825 */ /* 0x000fca00078e0208 */
[----:B------:R-:W2:Y:S01]  /*0a90*/  LDG.E R2, desc[UR6][R20.64] ;  /* 0x0000000614027981 */ /* 0x000ea2000c1e1900 */
[----:B------:R-:W-:Y:S01]  /*0aa0*/  BSSY.RECONVERGENT B0, `(.L_x_18) ;  /* 0x0000073000007945 */ /* 0x000fe20003800200 */
[----:B--2--5:R-:W-:-:S13]  /*0ab0*/  FSETP.GEU.AND P0, PT, R2, R19, PT ;  /* 0x000000130200720b */ /* 0x024fda0003f0e000 */
[----:B0-----:R-:W-:Y:S05]  /*0ac0*/  @P0 BRA `(.L_x_19) ;  /* 0x0000000400c00947 */ /* 0x001fea0003800000 */
[----:B------:R-:W2:Y:S01]  /*0ad0*/  LDG.E R19, desc[UR6][R8.64] ;  /* 0x0000000608137981 */ /* 0x000ea2000c1e1900 */
[----:B------:R-:W-:Y:S01]  /*0ae0*/  BSSY.RECONVERGENT B1, `(.L_x_20) ;  /* 0x000000f000017945 */ /* 0x000fe20003800200 */
[----:B------:R-:W-:Y:S01]  /*0af0*/  HFMA2 R4, -RZ, RZ, 0, 0 ;  /* 0x00000000ff047431 */ /* 0x000fe200000001ff */
[----:B--2---:R-:W-:-:S13]  /*0b00*/  FSETP.GT.AND P0, PT, R19, R2, PT ;  /* 0x000000021300720b */ /* 0x004fda0003f04000 */
[----:B------:R-:W-:Y:S05]  /*0b10*/  @P0 BRA `(.L_x_21) ;  /* 0x00000000002c0947 */ /* 0x000fea0003800000 */
[----:B------:R-:W-:-:S07]  /*0b20*/  IMAD.MOV.U32 R4, RZ, RZ, RZ ;  /* 0x000000ffff047224 */ /* 0x000fce00078e00ff */
.L_x_22:
[----:B------:R-:W-:Y:S01]  /*0b30*/  IADD3 R18, PT, PT, R4, 0x1, RZ ;  /* 0x0000000104127810 */ /* 0x000fe20007ffe0ff */
[----:B------:R-:W-:-:S03]  /*0b40*/  IMAD.U32 R4, RZ, RZ, UR4 ;  /* 0x00000004ff047e24 */ /* 0x000fc6000f8e00ff */
[----:B------:R-:W-:-:S13]  /*0b50*/  ISETP.NE.AND P0, PT, R18, UR4, PT ;  /* 0x0000000412007c0c */ /* 0x000fda000bf05270 */
[----:B------:R-:W-:Y:S05]  /*0b60*/  @!P0 BRA `(.L_x_21) ;  /* 0x0000000000188947 */ /* 0x000fea0003800000 */
[----:B------:R-:W-:-:S05]  /*0b70*/  MOV R4, R18 ;  /* 0x0000001200047202 */ /* 0x000fca0000000f00 */
[----:B------:R-:W-:-:S04]  /*0b80*/  IMAD R19, R4, UR8, RZ ;  /* 0x0000000804137c24 */ /* 0x000fc8000f8e02ff */
[----:B------:R-:W-:-:S06]  /*0b90*/  IMAD.WIDE R18, R19, 0x4, R8 ;  /* 0x0000000413127825 */ /* 0x000fcc00078e0208 */
[----:B------:R-:W2:Y:S02]  /*0ba0*/  LDG.E R19, desc[UR6][R18.64] ;  /* 0x0000000612137981 */ /* 0x000ea4000c1e1900 */
[----:B--2---:R-:W-:-:S13]  /*0bb0*/  FSETP.GT.AND P0, PT, R19, R2, PT ;  /* 0x000000021300720b */ /* 0x004fda0003f04000 */
[----:B------:R-:W-:Y:S05]  /*0bc0*/  @!P0 BRA `(.L_x_22) ;  /* 0xfffffffc00d88947 */ /* 0x000fea000383ffff */
.L_x_21:
[----:B------:R-:W-:Y:S05]  /*0bd0*/  BSYNC.RECONVERGENT B1 ;  /* 0x0000000000017941 */ /* 0x000fea0003800200 */
.L_x_20:
[----:B------:R-:W-:Y:S01]  /*0be0*/  ISETP.LT.AND P0, PT, R4, UR4, PT ;  /* 0x0000000404007c0c */ /* 0x000fe2000bf01270 */
[----:B------:R-:W-:-:S12]  /*0bf0*/  BSSY.RECONVERGENT B1, `(.L_x_23) ;  /* 0x0000055000017945 */ /* 0x000fd80003800200 */
[----:B------:R-:W-:Y:S05]  /*0c00*/  @!P0 BRA `(.L_x_24) ;  /* 0x00000004004c8947 */ /* 0x000fea0003800000 */
[----:B------:R-:W0:Y:S01]  /*0c10*/  LDC R24, c[0x0][0x398] ;  /* 0x0000e600ff187b82 */ /* 0x000e220000000800 */
[----:B------:R-:W-:Y:S01]  /*0c20*/  LOP3.LUT R19, RZ, R4, RZ, 0x33, !PT ;  /* 0x00000004ff137212 */ /* 0x000fe200078e33ff */
[----:B------:R-:W1:Y:S01]  /*0c30*/  LDCU UR9, c[0x0][0x398] ;  /* 0x00007300ff0977ac */ /* 0x000e620008000800 */
[----:B------:R-:W-:Y:S01]  /*0c40*/  BSSY.RECONVERGENT B2, `(.L_x_25) ;  /* 0x0000022000027945 */ /* 0x000fe20003800200 */
[----:B------:R-:W-:Y:S01]  /*0c50*/  MOV R25, UR4 ;  /* 0x0000000400197c02 */ /* 0x000fe20008000f00 */
[----:B-1----:R-:W-:Y:S02]  /*0c60*/  IMAD.U32 R27, RZ, RZ, UR9 ;  /* 0x00000009ff1b7e24 */ /* 0x002fe4000f8e00ff */
[----:B0-----:R-:W-:-:S05]  /*0c70*/  IMAD.IADD R19, R19, 0x1, R24 ;  /* 0x0000000113137824 */ /* 0x001fca00078e0218 */
[----:B------:R-:W-:-:S13]  /*0c80*/  LOP3.LUT P0, R26, R19, 0x3, RZ, 0xc0, !PT ;  /* 0x00000003131a7812 */ /* 0x000fda000780c0ff */
[----:B------:R-:W-:Y:S05]  /*0c90*/  @!P0 BRA `(.L_x_26) ;  /* 0x0000000000708947 */ /* 0x000fea0003800000 */
[C---:B------:R-:W-:Y:S01]  /*0ca0*/  IMAD.WIDE R18, R3.reuse, 0x4, R8 ;  /* 0x0000000403127825 */ /* 0x040fe200078e0208 */
[----:B------:R-:W0:Y:S04]  /*0cb0*/  LDC R23, c[0x0][0x390] ;  /* 0x0000e400ff177b82 */ /* 0x000e280000000800 */
[----:B------:R-:W2:Y:S01]  /*0cc0*/  LDG.E R29, desc[UR6][R18.64] ;  /* 0x00000006121d7981 */ /* 0x000ea2000c1e1900 */
[----:B------:R-:W-:-:S03]  /*0cd0*/  IMAD.WIDE R20, R3, 0x4, R10 ;  /* 0x0000000403147825 */ /* 0x000fc600078e020a */
[----:B--2---:R1:W-:Y:S04]  /*0ce0*/  STG.E desc[UR6][R6.64], R29 ;  /* 0x0000001d06007986 */ /* 0x0043e8000c101906 */
[----:B------:R-:W2:Y:S01]  /*0cf0*/  LDG.E R28, desc[UR6][R20.64] ;  /* 0x00000006141c7981 */ /* 0x000ea2000c1e1900 */
[----:B0-----:R-:W-:Y:S01]  /*0d00*/  IMAD.WIDE R22, R23, 0x4, R20 ;  /* 0x0000000417167825 */ /* 0x001fe200078e0214 */
[----:B------:R-:W-:Y:S02]  /*0d10*/  ISETP.NE.AND P0, PT, R26, 0x1, PT ;  /* 0x000000011a00780c */ /* 0x000fe40003f05270 */
[----:B------:R-:W-:Y:S01]  /*0d20*/  MOV R25, UR5 ;  /* 0x0000000500197c02 */ /* 0x000fe20008000f00 */
[----:B------:R-:W-:Y:S01]  /*0d30*/  IMAD.U32 R27, RZ, RZ, UR4 ;  /* 0x00000004ff1b7e24 */ /* 0x000fe2000f8e00ff */
[----:B--2---:R1:W-:Y:S09]  /*0d40*/  STG.E desc[UR6][R22.64], R28 ;  /* 0x0000001c16007986 */ /* 0x0043f2000c101906 */
[----:B------:R-:W-:Y:S05]  /*0d50*/  @!P0 BRA `(.L_x_26) ;  /* 0x0000000000408947 */ /* 0x000fea0003800000 */
[----:B-1----:R-:W-:-:S05]  /*0d60*/  IMAD.WIDE R22, R5, 0x4, R8 ;  /* 0x0000000405167825 */ /* 0x002fca00078e0208 */
[----:B------:R-:W2:Y:S04]  /*0d70*/  LDG.E R29, desc[UR6][R22.64] ;  /* 0x00000006161d7981 */ /* 0x000ea8000c1e1900 */
[----:B--2---:R0:W-:Y:S04]  /*0d80*/  STG.E desc[UR6][R18.64], R29 ;  /* 0x0000001d12007986 */ /* 0x0041e8000c101906 */
[----:B------:R-:W2:Y:S01]  /*0d90*/  LDG.E R28, desc[UR6][R16.64] ;  /* 0x00000006101c7981 */ /* 0x000ea2000c1e1900 */
[----:B------:R-:W-:Y:S01]  /*0da0*/  ISETP.NE.AND P0, PT, R26, 0x2, PT ;  /* 0x000000021a00780c */ /* 0x000fe20003f05270 */
[----:B------:R-:W-:Y:S01]  /*0db0*/  IMAD.U32 R27, RZ, RZ, UR5 ;  /* 0x00000005ff1b7e24 */ /* 0x000fe2000f8e00ff */
[----:B------:R-:W-:-:S04]  /*0dc0*/  IADD3 R26, PT, PT, R24, -0x3, RZ ;  /* 0xfffffffd181a7810 */ /* 0x000fc80007ffe0ff */
[----:B------:R-:W-:Y:S01]  /*0dd0*/  MOV R25, R26 ;  /* 0x0000001a00197202 */ /* 0x000fe20000000f00 */
[----:B--2---:R0:W-:Y:S06]  /*0de0*/  STG.E desc[UR6][R20.64], R28 ;  /* 0x0000001c14007986 */ /* 0x0041ec000c101906 */
[----:B------:R-:W-:Y:S05]  /*0df0*/  @!P0 BRA `(.L_x_26) ;  /* 0x0000000000188947 */ /* 0x000fea0003800000 */
[----:B0-----:R-:W2:Y:S04]  /*0e00*/  LDG.E R19, desc[UR6][R14.64] ;  /* 0x000000060e137981 */ /* 0x001ea8000c1e1900 */
[----:B--2---:R2:W-:Y:S04]  /*0e10*/  STG.E desc[UR6][R22.64], R19 ;  /* 0x0000001316007986 */ /* 0x0045e8000c101906 */
[----:B------:R-:W3:Y:S01]  /*0e20*/  LDG.E R21, desc[UR6][R12.64] ;  /* 0x000000060c157981 */ /* 0x000ee2000c1e1900 */
[----:B------:R-:W-:Y:S01]  /*0e30*/  VIADD R25, R24, 0xfffffffc ;  /* 0xfffffffc18197836 */ /* 0x000fe20000000000 */
[----:B------:R-:W-:-:S02]  /*0e40*/  MOV R27, R26 ;  /* 0x0000001a001b7202 */ /* 0x000fc40000000f00 */
[----:B---3--:R2:W-:Y:S05]  /*0e50*/  STG.E desc[UR6][R16.64], R21 ;  /* 0x0000001510007986 */ /* 0x0085ea000c101906 */
.L_x_26:
[----:B------:R-:W-:Y:S05]  /*0e60*/  BSYNC.RECONVERGENT B2 ;  /* 0x0000000000027941 */ /* 0x000fea0003800200 */
.L_x_25:
[----:B0-----:R-:W-:-:S04]  /*0e70*/  IADD3 R18, PT, PT, -R4, UR5, RZ ;  /* 0x0000000504127c10 */ /* 0x001fc8000fffe1ff */
[----:B------:R-:W-:-:S13]  /*0e80*/  ISETP.GE.U32.AND P0, PT, R18, 0x3, PT ;  /* 0x000000031200780c */ /* 0x000fda0003f06070 */
[----:B------:R-:W-:Y:S05]  /*0e90*/  @!P0 BRA `(.L_x_24) ;  /* 0x0000000000a88947 */ /* 0x000fea0003800000 */
.L_x_27:
[----:B------:R-:W2:Y:S01]  /*0ea0*/  LDC R24, c[0x0][0x390] ;  /* 0x0000e400ff187b82 */ /* 0x000ea20000000800 */
[----:B------:R-:W-:-:S04]  /*0eb0*/  VIADD R27, R27, 0xfffffffe ;  /* 0xfffffffe1b1b7836 */ /* 0x000fc80000000000 */
[----:B--2---:R-:W-:-:S04]  /*0ec0*/  IMAD R21, R27, R24, RZ ;  /* 0x000000181b157224 */ /* 0x004fc800078e02ff */
[----:B------:R-:W-:-:S06]  /*0ed0*/  IMAD.WIDE R26, R21, 0x4, R8 ;  /* 0x00000004151a7825 */ /* 0x000fcc00078e0208 */
[----:B------:R-:W2:Y:S01]  /*0ee0*/  LDG.E R27, desc[UR6][R26.64] ;  /* 0x000000061a1b7981 */ /* 0x000ea2000c1e1900 */
[----:B-1----:R-:W-:Y:S02]  /*0ef0*/  IMAD R23, R25, R24, RZ ;  /* 0x0000001819177224 */ /* 0x002fe400078e02ff */
[----:B0-----:R-:W-:-:S04]  /*0f00*/  IMAD.WIDE R20, R21, 0x4, R10 ;  /* 0x0000000415147825 */ /* 0x001fc800078e020a */
[----:B------:R-:W-:Y:S01]  /*0f10*/  IMAD.WIDE R18, R23, 0x4, R8 ;  /* 0x0000000417127825 */ /* 0x000fe200078e0208 */
[----:B------:R-:W-:-:S04]  /*0f20*/  IADD3 R22, PT, PT, R25, -0x2, RZ ;  /* 0xfffffffe19167810 */ /* 0x000fc80007ffe0ff */
[----:B--2---:R0:W-:Y:S04]  /*0f30*/  STG.E desc[UR6][R18.64], R27 ;  /* 0x0000001b12007986 */ /* 0x0041e8000c101906 */
[----:B------:R1:W2:Y:S02]  /*0f40*/  LDG.E R29, desc[UR6][R20.64] ;  /* 0x00000006141d7981 */ /* 0x0002a4000c1e1900 */
[----:B-1----:R-:W-:Y:S02]  /*0f50*/  IMAD R21, R22, R24, RZ ;  /* 0x0000001816157224 */ /* 0x002fe400078e02ff */
[----:B------:R-:W-:-:S04]  /*0f60*/  IMAD.WIDE R22, R23, 0x4, R10 ;  /* 0x0000000417167825 */ /* 0x000fc800078e020a */
[----:B0-----:R-:W-:Y:S01]  /*0f70*/  IMAD.WIDE R18, R21, 0x4, R8 ;  /* 0x0000000415127825 */ /* 0x001fe200078e0208 */
[----:B--2---:R-:W-:Y:S04]  /*0f80*/  STG.E desc[UR6][R22.64], R29 ;  /* 0x0000001d16007986 */ /* 0x004fe8000c101906 */
[----:B------:R-:W2:Y:S01]  /*0f90*/  LDG.E R28, desc[UR6][R18.64] ;  /* 0x00000006121c7981 */ /* 0x000ea2000c1e1900 */
[----:B------:R-:W-:-:S04]  /*0fa0*/  IMAD.WIDE R26, R24, 0x4, R18 ;  /* 0x00000004181a7825 */ /* 0x000fc800078e0212 */
[----:B------:R-:W-:Y:S01]  /*0fb0*/  IMAD.MOV R20, RZ, RZ, -R24 ;  /* 0x000000ffff147224 */ /* 0x000fe200078e0a18 */
[----:B--2---:R0:W-:Y:S02]  /*0fc0*/  STG.E desc[UR6][R26.64], R28 ;  /* 0x0000001c1a007986 */ /* 0x0041e4000c101906 */
[----:B0-----:R-:W-:-:S05]  /*0fd0*/  IMAD.WIDE R28, R21, 0x4, R10 ;  /* 0x00000004151c7825 */ /* 0x001fca00078e020a */
[----:B------:R-:W2:Y:S01]  /*0fe0*/  LDG.E R23, desc[UR6][R28.64] ;  /* 0x000000061c177981 */ /* 0x000ea2000c1e1900 */
[----:B------:R-:W-:-:S04]  /*0ff0*/  IADD3 R21, PT, PT, R21, R24, RZ ;  /* 0x0000001815157210 */ /* 0x000fc80007ffe0ff */
[----:B------:R-:W-:Y:S01]  /*1000*/  LEA R27, R20, R21, 0x1 ;  /* 0x00000015141b7211 */ /* 0x000fe200078e08ff */
[----:B------:R-:W-:-:S05]  /*1010*/  IMAD.WIDE R20, R24, 0x4, R28 ;  /* 0x0000000418147825 */ /* 0x000fca00078e021c */
[----:B--2---:R0:W-:Y:S02]  /*1020*/  STG.E desc[UR6][R20.64], R23 ;  /* 0x0000001714007986 */ /* 0x0041e4000c101906 */
[----:B0-----:R-:W-:-:S05]  /*1030*/  IMAD.WIDE R22, R27, 0x4, R8 ;  /* 0x000000041b167825 */ /* 0x001fca00078e0208 */
[----:B------:R-:W2:Y:S01]  /*1040*/  LDG.E R21, desc[UR6][R22.64] ;  /* 0x0000000616157981 */ /* 0x000ea2000c1e1900 */
[----:B------:R-:W-:-:S03]  /*1050*/  IADD3 R24, PT, PT, R27, -R24, RZ ;  /* 0x800000181b187210 */ /* 0x000fc60007ffe0ff */
[----:B--2---:R0:W-:Y:S02]  /*1060*/  STG.E desc[UR6][R18.64], R21 ;  /* 0x0000001512007986 */ /* 0x0041e4000c101906 */
[----:B0-----:R-:W-:-:S05]  /*1070*/  IMAD.WIDE R18, R27, 0x4, R10 ;  /* 0x000000041b127825 */ /* 0x001fca00078e020a */
[----:B------:R-:W2:Y:S04]  /*1080*/  LDG.E R26, desc[UR6][R18.64] ;  /* 0x00000006121a7981 */ /* 0x000ea8000c1e1900 */
[----:B--2---:R0:W-:Y:S02]  /*1090*/  STG.E desc[UR6][R28.64], R26 ;  /* 0x0000001a1c007986 */ /* 0x0041e4000c101906 */
[----:B0-----:R-:W-:-:S06]  /*10a0*/  IMAD.WIDE R26, R24, 0x4, R8 ;  /* 0x00000004181a7825 */ /* 0x001fcc00078e0208 */
[----:B------:R-:W2:Y:S01]  /*10b0*/  LDG.E R27, desc[UR6][R26.64] ;  /* 0x000000061a1b7981 */ /* 0x000ea2000c1e1900 */
[----:B------:R-:W-:-:S03]  /*10c0*/  IMAD.WIDE R20, R24, 0x4, R10 ;  /* 0x0000000418147825 */ /* 0x000fc600078e020a */
[----:B--2---:R0:W-:Y:S04]  /*10d0*/  STG.E desc[UR6][R22.64], R27 ;  /* 0x0000001b16007986 */ /* 0x0041e8000c101906 */
[----:B------:R-:W2:Y:S01]  /*10e0*/  LDG.E R20, desc[UR6][R20.64] ;  /* 0x0000000614147981 */ /* 0x000ea2000c1e1900 */
[C---:B0-----:R-:W-:Y:S01]  /*10f0*/  VIADD R27, R25.reuse, 0xfffffffd ;  /* 0xfffffffd191b7836 */ /* 0x041fe20000000000 */
[----:B------:R-:W-:-:S04]  /*1100*/  IADD3 R25, PT, PT, R25, -0x4, RZ ;  /* 0xfffffffc19197810 */ /* 0x000fc80007ffe0ff */
[----:B------:R-:W-:Y:S01]  /*1110*/  ISETP.GT.AND P0, PT, R25, R4, PT ;  /* 0x000000041900720c */ /* 0x000fe20003f04270 */
[----:B--2---:R0:W-:-:S12]  /*1120*/  STG.E desc[UR6][R18.64], R20 ;  /* 0x0000001412007986 */ /* 0x0041d8000c101906 */
[----:B------:R-:W-:Y:S05]  /*1130*/  @P0 BRA `(.L_x_27) ;  /* 0xfffffffc00580947 */ /* 0x000fea000383ffff */
.L_x_24:
[----:B------:R-:W-:Y:S05]  /*1140*/  BSYNC.RECONVERGENT B1 ;  /* 0x0000000000017941 */ /* 0x000fea0003800200 */
.L_x_23:
[----:B------:R-:W1:Y:S01]  /*1150*/  LDCU UR9, c[0x0][0x390] ;  /* 0x00007200ff0977ac */ /* 0x000e620008000800 */
[----:B------:R-:W-:Y:S01]  /*1160*/  IADD3 R25, PT, PT, R0, 0x1, RZ ;  /* 0x0000000100197810 */ /* 0x000fe20007ffe0ff */
[----:B-12---:R-:W-:-:S04]  /*1170*/  IMAD R23, R4, UR9, RZ ;  /* 0x0000000904177c24 */ /* 0x006fc8000f8e02ff */
[----:B0-----:R-:W-:-:S04]  /*1180*/  IMAD.WIDE R20, R23, 0x4, R8 ;  /* 0x0000000417147825 */ /* 0x001fc800078e0208 */
[----:B------:R-:W-:Y:S01]  /*1190*/  IMAD.WIDE R22, R23, 0x4, R10 ;  /* 0x0000000417167825 */ /* 0x000fe200078e020a */
[----:B------:R0:W-:Y:S04]  /*11a0*/  STG.E desc[UR6][R20.64], R2 ;  /* 0x0000000214007986 */ /* 0x0001e8000c101906 */
[----:B------:R0:W-:Y:S04]  /*11b0*/  STG.E desc[UR6][R22.64], R25 ;  /* 0x0000001916007986 */ /* 0x0001e8000c101906 */
[----:B------:R0:W5:Y:S02]  /*11c0*/  LDG.E R19, desc[UR6][R6.64] ;  /* 0x0000000606137981 */ /* 0x000164000c1e1900 */
.L_x_19:
[----:B------:R-:W-:Y:S05]  /*11d0*/  BSYNC.RECONVERGENT B0 ;  /* 0x0000000000007941 */ /* 0x000fea0003800200 */
.L_x_18:
[----:B------:R-:W1:Y:S01]  /*11e0*/  LDCU UR9, c[0x0][0x394] ;  /* 0x00007280ff0977ac */ /* 0x000e620008000800 */
[----:B------:R-:W-:-:S05]  /*11f0*/  VIADD R0, R0, 0x1 ;  /* 0x0000000100007836 */ /* 0x000fca0000000000 */
[----:B-1----:R-:W-:-:S13]  /*1200*/  ISETP.NE.AND P0, PT, R0, UR9, PT ;  /* 0x0000000900007c0c */ /* 0x002fda000bf05270 */
[----:B------:R-:W-:Y:S05]  /*1210*/  @!P0 EXIT ;  /* 0x000000000000894d */ /* 0x000fea0003800000 */
[----:B------:R-:W-:Y:S05]  /*1220*/  BRA `(.L_x_28) ;  /* 0xfffffff800087947 */ /* 0x000fea000383ffff */
.L_x_17:
[----:B------:R-:W0:Y:S01]  /*1230*/  LDC R14, c[0x0][0x394] ;  /* 0x0000e500ff0e7b82 */ /* 0x000e220000000800 */
[----:B------:R-:W0:Y:S01]  /*1240*/  LDCU UR8, c[0x0][0x398] ;  /* 0x00007300ff0877ac */ /* 0x000e220008000800 */
[----:B------:R-:W-:Y:S01]  /*1250*/  IADD3 R2, PT, PT, R2, -UR5, RZ ;  /* 0x8000000502027c10 */ /* 0x000fe2000fffe0ff */
[----:B------:R-:W-:Y:S01]  /*1260*/  IMAD.WIDE R10, R3, 0x4, R10 ;  /* 0x00000004030a7825 */ /* 0x000fe200078e020a */
[----:B------:R-:W1:Y:S02]  /*1270*/  LDCU UR4, c[0x0][0x398] ;  /* 0x00007300ff0477ac */ /* 0x000e640008000800 */
[----:B------:R-:W-:Y:S02]  /*1280*/  LOP3.LUT P1, R2, R2, 0x3, RZ, 0xc0, !PT ;  /* 0x0000000302027812 */ /* 0x000fe4000782c0ff */
[----:B-1----:R-:W-:Y:S02]  /*1290*/  MOV R13, UR4 ;  /* 0x00000004000d7c02 */ /* 0x002fe40008000f00 */
[----:B0-----:R-:W-:-:S04]  /*12a0*/  IADD3 R4, PT, PT, -R14, UR8, RZ ;  /* 0x000000080e047c10 */ /* 0x001fc8000fffe1ff */
[----:B------:R-:W-:-:S05]  /*12b0*/  ISETP.GT.U32.AND P0, PT, R4, -0x4, PT ;  /* 0xfffffffc0400780c */ /* 0x000fca0003f04070 */
[----:B------:R-:W-:Y:S08]  /*12c0*/  @!P1 BRA `(.L_x_29) ;  /* 0x0000000000489947 */ /* 0x000ff00003800000 */
[----:B------:R-:W-:Y:S02]  /*12d0*/  UIADD3 UR4, UPT, UPT, UR5, 0x1, URZ ;  /* 0x0000000105047890 */ /* 0x000fe4000fffe0ff */
[----:B------:R-:W-:Y:S01]  /*12e0*/  IMAD R5, R0, UR5, RZ ;  /* 0x0000000500057c24 */ /* 0x000fe2000f8e02ff */
[----:B------:R-:W0:Y:S01]  /*12f0*/  LDCU UR8, c[0x0][0x390] ;  /* 0x00007200ff0877ac */ /* 0x000e220008000800 */
[----:B------:R-:W-:Y:S02]  /*1300*/  IMAD.MOV R12, RZ, RZ, -R2 ;  /* 0x000000ffff0c7224 */ /* 0x000fe400078e0a02 */
[----:B------:R-:W-:-:S07]  /*1310*/  MOV R4, UR4 ;  /* 0x0000000400047c02 */ /* 0x000fce0008000f00 */
.L_x_30:
[----:B------:R-:W-:-:S06]  /*1320*/  IMAD.WIDE R2, R5, 0x4, R8 ;  /* 0x0000000405027825 */ /* 0x000fcc00078e0208 */
[----:B------:R-:W2:Y:S01]  /*1330*/  LDG.E R2, desc[UR6][R2.64] ;  /* 0x0000000602027981 */ /* 0x000ea2000c1e1900 */
[----:B------:R-:W-:Y:S01]  /*1340*/  MOV R13, R4 ;  /* 0x00000004000d7202 */ /* 0x000fe20000000f00 */
[----:B------:R-:W-:Y:S01]  /*1350*/  VIADD R12, R12, 0x1 ;  /* 0x000000010c0c7836 */ /* 0x000fe20000000000 */
[----:B0-----:R-:W-:-:S03]  /*1360*/  MOV R0, UR8 ;  /* 0x0000000800007c02 */ /* 0x001fc60008000f00 */
[----:B------:R-:W-:Y:S01]  /*1370*/  VIADD R4, R13, 0x1 ;  /* 0x000000010d047836 */ /* 0x000fe20000000000 */
[----:B------:R-:W-:Y:S02]  /*1380*/  IADD3 R5, PT, PT, R5, R0, RZ ;  /* 0x0000000005057210 */ /* 0x000fe40007ffe0ff */
[----:B--2--5:R-:W-:-:S13]  /*1390*/  FSETP.GEU.AND P1, PT, R2, R19, PT ;  /* 0x000000130200720b */ /* 0x024fda0003f2e000 */
[----:B------:R1:W-:Y:S04]  /*13a0*/  @!P1 STG.E desc[UR6][R6.64], R2 ;  /* 0x0000000206009986 */ /* 0x0003e8000c101906 */
[----:B------:R1:W-:Y:S04]  /*13b0*/  @!P1 STG.E desc[UR6][R10.64], R13 ;  /* 0x0000000d0a009986 */ /* 0x0003e8000c101906 */
[----:B------:R1:W5:Y:S01]  /*13c0*/  @!P1 LDG.E R19, desc[UR6][R6.64] ;  /* 0x0000000606139981 */ /* 0x000362000c1e1900 */
[----:B------:R-:W-:-:S13]  /*13d0*/  ISETP.NE.AND P1, PT, R12, RZ, PT ;  /* 0x000000ff0c00720c */ /* 0x000fda0003f25270 */
[----:B-1----:R-:W-:Y:S05]  /*13e0*/  @P1 BRA `(.L_x_30) ;  /* 0xfffffffc00cc1947 */ /* 0x002fea000383ffff */
.L_x_29:
[----:B------:R-:W-:Y:S05]  /*13f0*/  @P0 EXIT ;  /* 0x000000000000094d */ /* 0x000fea0003800000 */
[----:B------:R-:W0:Y:S01]  /*1400*/  LDC R2, c[0x0][0x390] ;  /* 0x0000e400ff027b82 */ /* 0x000e220000000800 */
[C---:B------:R-:W-:Y:S02]  /*1410*/  IADD3 R3, PT, PT, R13.reuse, -R14, RZ ;  /* 0x8000000e0d037210 */ /* 0x040fe40007ffe0ff */
[C---:B------:R-:W-:Y:S01]  /*1420*/  IADD3 R5, PT, PT, R13.reuse, 0x2, RZ ;  /* 0x000000020d057810 */ /* 0x040fe20007ffe0ff */
[----:B------:R-:W-:Y:S01]  /*1430*/  IMAD R13, R13, R0, RZ ;  /* 0x000000000d0d7224 */ /* 0x000fe200078e02ff */
[----:B------:R-:W-:-:S13]  /*1440*/  ISETP.GE.AND P0, PT, R3, RZ, PT ;  /* 0x000000ff0300720c */ /* 0x000fda0003f06270 */
[----:B------:R-:W-:Y:S05]  /*1450*/  @P0 BRA `(.L_x_31) ;  /* 0x0000000c00040947 */ /* 0x000fea0003800000 */
[----:B------:R-:W-:Y:S01]  /*1460*/  IMAD.MOV R4, RZ, RZ, -R3 ;  /* 0x000000ffff047224 */ /* 0x000fe200078e0a03 */
[----:B------:R-:W-:-:S04]  /*1470*/  PLOP3.LUT P0, PT, PT, PT, PT, 0x80, 0x8 ;  /* 0x000000000008781c */ /* 0x000fc80003f0f070 */
[----:B------:R-:W-:-:S13]  /*1480*/  ISETP.GT.AND P1, PT, R4, 0xc, PT ;  /* 0x0000000c0400780c */ /* 0x000fda0003f24270 */
[----:B------:R-:W-:Y:S05]  /*1490*/  @!P1 BRA `(.L_x_32) ;  /* 0x0000000400ec9947 */ /* 0x000fea0003800000 */
[----:B------:R-:W-:Y:S01]  /*14a0*/  PLOP3.LUT P0, PT, PT, PT, PT, 0x8, 0x80 ;  /* 0x000000000080781c */ /* 0x000fe20003f0e170 */
[----:B------:R-:W1:Y:S01]  /*14b0*/  LDCU UR4, c[0x0][0x390] ;  /* 0x00007200ff0477ac */ /* 0x000e620008000800 */
[----:B------:R-:W-:-:S11]  /*14c0*/  NOP ;  /* 0x0000000000007918 */ /* 0x000fd60000000000 */
.L_x_33:
[----:B------:R-:W-:-:S05]  /*14d0*/  IMAD.WIDE R14, R13, 0x4, R8 ;  /* 0x000000040d0e7825 */ /* 0x000fca00078e0208 */
[----:B------:R-:W2:Y:S01]  /*14e0*/  LDG.E R4, desc[UR6][R14.64] ;  /* 0x000000060e047981 */ /* 0x000ea2000c1e1900 */
[----:B-1----:R-:W-:-:S05]  /*14f0*/  MOV R0, UR4 ;  /* 0x0000000400007c02 */ /* 0x002fca0008000f00 */
[----:B------:R-:W-:Y:S01]  /*1500*/  IMAD.WIDE R16, R0, 0x4, R14 ;  /* 0x0000000400107825 */ /* 0x000fe200078e020e */
[----:B--2--5:R-:W-:-:S13]  /*1510*/  FSETP.GEU.AND P1, PT, R4, R19, PT ;  /* 0x000000130400720b */ /* 0x024fda0003f2e000 */
[----:B------:R-:W-:Y:S01]  /*1520*/  @!P1 IADD3 R23, PT, PT, R5, -0x1, RZ ;  /* 0xffffffff05179810 */ /* 0x000fe20007ffe0ff */
[----:B------:R1:W-:Y:S04]  /*1530*/  @!P1 STG.E desc[UR6][R6.64], R4 ;  /* 0x0000000406009986 */ /* 0x0003e8000c101906 */
[----:B------:R-:W-:Y:S04]  /*1540*/  @!P1 STG.E desc[UR6][R10.64], R23 ;  /* 0x000000170a009986 */ /* 0x000fe8000c101906 */
[----:B------:R-:W2:Y:S04]  /*1550*/  @!P1 LDG.E R19, desc[UR6][R6.64] ;  /* 0x0000000606139981 */ /* 0x000ea8000c1e1900 */
[----:B------:R-:W2:Y:S01]  /*1560*/  LDG.E R12, desc[UR6][R16.64] ;  /* 0x00000006100c7981 */ /* 0x000ea2000c1e1900 */
[----:B------:R-:W-:Y:S01]  /*1570*/  IMAD.WIDE R20, R0, 0x4, R16 ;  /* 0x0000000400147825 */ /* 0x000fe200078e0210 */
[----:B--2---:R-:W-:-:S13]  /*1580*/  FSETP.GEU.AND P1, PT, R12, R19, PT ;  /* 0x000000130c00720b */ /* 0x004fda0003f2e000 */
[----:B------:R2:W-:Y:S04]  /*1590*/  @!P1 STG.E desc[UR6][R6.64], R12 ;  /* 0x0000000c06009986 */ /* 0x0005e8000c101906 */
[----:B------:R-:W-:Y:S04]  /*15a0*/  @!P1 STG.E desc[UR6][R10.64], R5 ;  /* 0x000000050a009986 */ /* 0x000fe8000c101906 */
[----:B------:R-:W3:Y:S04]  /*15b0*/  @!P1 LDG.E R19, desc[UR6][R6.64] ;  /* 0x0000000606139981 */ /* 0x000ee8000c1e1900 */
[----:B------:R-:W3:Y:S01]  /*15c0*/  LDG.E R18, desc[UR6][R20.64] ;  /* 0x0000000614127981 */ /* 0x000ee2000c1e1900 */
[----:B------:R-:W-:Y:S01]  /*15d0*/  IMAD.WIDE R14, R0, 0x4, R20 ;  /* 0x00000004000e7825 */ /* 0x000fe200078e0214 */
[----:B---3--:R-:W-:-:S13]  /*15e0*/  FSETP.GEU.AND P1, PT, R18, R19, PT ;  /* 0x000000131200720b */ /* 0x008fda0003f2e000 */
[----:B------:R-:W-:Y:S01]  /*15f0*/  @!P1 VIADD R25, R5, 0x1 ;  /* 0x0000000105199836 */ /* 0x000fe20000000000 */
[----:B------:R3:W-:Y:S04]  /*1600*/  @!P1 STG.E desc[UR6][R6.64], R18 ;  /* 0x0000001206009986 */ /* 0x0007e8000c101906 */
[----:B------:R-:W-:Y:S04]  /*1610*/  @!P1 STG.E desc[UR6][R10.64], R25 ;  /* 0x000000190a009986 */ /* 0x000fe8000c101906 */
[----:B-1----:R-:W4:Y:S04]  /*1620*/  LDG.E R4, desc[UR6][R14.64] ;  /* 0x000000060e047981 */ /* 0x002f28000c1e1900 */
[----:B------:R-:W4:Y:S01]  /*1630*/  @!P1 LDG.E R19, desc[UR6][R6.64] ;  /* 0x0000000606139981 */ /* 0x000f22000c1e1900 */
[----:B------:R-:W-:-:S05]  /*1640*/  LEA R27, R0, R13, 0x2 ;  /* 0x0000000d001b7211 */ /* 0x000fca00078e10ff */
[----:B--2---:R-:W-:Y:S01]  /*1650*/  IMAD.WIDE R12, R27, 0x4, R8 ;  /* 0x000000041b0c7825 */ /* 0x004fe200078e0208 */
[----:B----4-:R-:W-:-:S13]  /*1660*/  FSETP.GEU.AND P1, PT, R4, R19, PT ;  /* 0x000000130400720b */ /* 0x010fda0003f2e000 */
[----:B------:R-:W-:Y:S01]  /*1670*/  @!P1 IADD3 R17, PT, PT, R5, 0x2, RZ ;  /* 0x0000000205119810 */ /* 0x000fe20007ffe0ff */
[----:B------:R-:W-:Y:S04]  /*1680*/  @!P1 STG.E desc[UR6][R6.64], R4 ;  /* 0x0000000406009986 */ /* 0x000fe8000c101906 */
[----:B------:R1:W-:Y:S04]  /*1690*/  @!P1 STG.E desc[UR6][R10.64], R17 ;  /* 0x000000110a009986 */ /* 0x0003e8000c101906 */
[----:B------:R-:W2:Y:S04]  /*16a0*/  @!P1 LDG.E R19, desc[UR6][R6.64] ;  /* 0x0000000606139981 */ /* 0x000ea8000c1e1900 */
[----:B---3--:R-:W2:Y:S01]  /*16b0*/  LDG.E R18, desc[UR6][R12.64] ;  /* 0x000000060c127981 */ /* 0x008ea2000c1e1900 */
[----:B------:R-:W-:Y:S01]  /*16c0*/  IMAD.WIDE R14, R0, 0x4, R12 ;  /* 0x00000004000e7825 */ /* 0x000fe200078e020c */
[----:B--2---:R-:W-:-:S13]  /*16d0*/  FSETP.GEU.AND P1, PT, R18, R19, PT ;  /* 0x000000131200720b */ /* 0x004fda0003f2e000 */
[C---:B------:R-:W-:Y:S01]  /*16e0*/  @!P1 VIADD R21, R5.reuse, 0x3 ;  /* 0x0000000305159836 */ /* 0x040fe20000000000 */
[----:B------:R-:W-:Y:S04]  /*16f0*/  @!P1 STG.E desc[UR6][R6.64], R18 ;  /* 0x0000001206009986 */ /* 0x000fe8000c101906 */
[----:B------:R2:W-:Y:S04]  /*1700*/  @!P1 STG.E desc[UR6][R10.64], R21 ;  /* 0x000000150a009986 */ /* 0x0005e8000c101906 */
[----:B------:R-:W3:Y:S04]  /*1710*/  @!P1 LDG.E R19, desc[UR6][R6.64] ;  /* 0x0000000606139981 */ /* 0x000ee8000c1e1900 */
[----:B------:R-:W3:Y:S01]  /*1720*/  LDG.E R20, desc[UR6][R14.64] ;  /* 0x000000060e147981 */ /* 0x000ee2000c1e1900 */
[----:B------:R-:W-:Y:S01]  /*1730*/  IADD3 R23, PT, PT, R5, 0x4, RZ ;  /* 0x0000000405177810 */ /* 0x000fe20007ffe0ff */
[----:B-1----:R-:W-:Y:S01]  /*1740*/  IMAD.WIDE R16, R0, 0x4, R14 ;  /* 0x0000000400107825 */ /* 0x002fe200078e020e */
[----:B---3--:R-:W-:-:S13]  /*1750*/  FSETP.GEU.AND P1, PT, R20, R19, PT ;  /* 0x000000131400720b */ /* 0x008fda0003f2e000 */
[----:B------:R-:W-:Y:S04]  /*1760*/  @!P1 STG.E desc[UR6][R6.64], R20 ;  /* 0x0000001406009986 */ /* 0x000fe8000c101906 */
[----:B------:R1:W-:Y:S04]  /*1770*/  @!P1 STG.E desc[UR6][R10.64], R23 ;  /* 0x000000170a009986 */ /* 0x0003e8000c101906 */
[----:B------:R-:W3:Y:S04]  /*1780*/  @!P1 LDG.E R19, desc[UR6][R6.64] ;  /* 0x0000000606139981 */ /* 0x000ee8000c1e1900 */
[----:B------:R-:W3:Y:S01]  /*1790*/  LDG.E R4, desc[UR6][R16.64] ;  /* 0x0000000610047981 */ /* 0x000ee2000c1e1900 */
[----:B------:R-:W-:Y:S01]  /*17a0*/  IMAD.WIDE R12, R0, 0x4, R16 ;  /* 0x00000004000c7825 */ /* 0x000fe200078e0210 */
[----:B---3--:R-:W-:-:S13]  /*17b0*/  FSETP.GEU.AND P1, PT, R4, R19, PT ;  /* 0x000000130400720b */ /* 0x008fda0003f2e000 */
[----:B--2---:R-:W-:Y:S01]  /*17c0*/  @!P1 IADD3 R21, PT, PT, R5, 0x5, RZ ;  /* 0x0000000505159810 */ /* 0x004fe20007ffe0ff */
[----:B------:R2:W-:Y:S04]  /*17d0*/  @!P1 STG.E desc[UR6][R6.64], R4 ;  /* 0x0000000406009986 */ /* 0x0005e8000c101906 */
[----:B------:R3:W-:Y:S04]  /*17e0*/  @!P1 STG.E desc[UR6][R10.64], R21 ;  /* 0x000000150a009986 */ /* 0x0007e8000c101906 */
[----:B------:R-:W4:Y:S04]  /*17f0*/  LDG.E R18, desc[UR6][R12.64] ;  /* 0x000000060c127981 */ /* 0x000f28000c1e1900 */
[----:B------:R-:W4:Y:S01]  /*1800*/  @!P1 LDG.E R19, desc[UR6][R6.64] ;  /* 0x0000000606139981 */ /* 0x000f22000c1e1900 */
[----:B------:R-:W-:-:S04]  /*1810*/  IMAD R27, R0, 0x4, R27 ;  /* 0x00000004001b7824 */ /* 0x000fc800078e021b */
[----:B------:R-:W-:Y:S01]  /*1820*/  IMAD.WIDE R14, R27, 0x4, R8 ;  /* 0x000000041b0e7825 */ /* 0x000fe200078e0208 */
[----:B----4-:R-:W-:-:S13]  /*1830*/  FSETP.GEU.AND P1, PT, R18, R19, PT ;  /* 0x000000131200720b */ /* 0x010fda0003f2e000 */
[----:B-1----:R-:W-:Y:S01]  /*1840*/  @!P1 IADD3 R23, PT, PT, R5, 0x6, RZ ;  /* 0x0000000605179810 */ /* 0x002fe20007ffe0ff */
[----:B------:R-:W-:Y:S04]  /*1850*/  @!P1 STG.E desc[UR6][R6.64], R18 ;  /* 0x0000001206009986 */ /* 0x000fe8000c101906 */
[----:B------:R1:W-:Y:S04]  /*1860*/  @!P1 STG.E desc[UR6][R10.64], R23 ;  /* 0x000000170a009986 */ /* 0x0003e8000c101906 */
[----:B------:R-:W4:Y:S04]  /*1870*/  @!P1 LDG.E R19, desc[UR6][R6.64] ;  /* 0x0000000606139981 */ /* 0x000f28000c1e1900 */
[----:B--2---:R-:W4:Y:S01]  /*1880*/  LDG.E R4, desc[UR6][R14.64] ;  /* 0x000000060e047981 */ /* 0x004f22000c1e1900 */
[----:B------:R-:W-:Y:S01]  /*1890*/  IMAD.WIDE R12, R0, 0x4, R14 ;  /* 0x00000004000c7825 */ /* 0x000fe200078e020e */
[----:B----4-:R-:W-:-:S13]  /*18a0*/  FSETP.GEU.AND P1, PT, R4, R19, PT ;  /* 0x000000130400720b */ /* 0x010fda0003f2e000 */
[C---:B---3--:R-:W-:Y:S01]  /*18b0*/  @!P1 IADD3 R21, PT, PT, R5.reuse, 0x7, RZ ;  /* 0x0000000705159810 */ /* 0x048fe20007ffe0ff */
[----:B------:R-:W-:Y:S04]  /*18c0*/  @!P1 STG.E desc[UR6][R6.64], R4 ;  /* 0x0000000406009986 */ /* 0x000fe8000c101906 */
[----:B------:R2:W-:Y:S04]  /*18d0*/  @!P1 STG.E desc[UR6][R10.64], R21 ;  /* 0x000000150a009986 */ /* 0x0005e8000c101906 */
[----:B------:R-:W3:Y:S04]  /*18e0*/  @!P1 LDG.E R19, desc[UR6][R6.64] ;  /* 0x0000000606139981 */ /* 0x000ee8000c1e1900 */
[----:B------:R-:W3:Y:S01]  /*18f0*/  LDG.E R20, desc[UR6][R12.64] ;  /* 0x000000060c147981 */ /* 0x000ee2000c1e1900 */
[----:B-1----:R-:W-:-:S02]  /*1900*/  VIADD R23, R5, 0x8 ;  /* 0x0000000805177836 */ /* 0x002fc40000000000 */
[----:B------:R-:W-:Y:S01]  /*1910*/  IMAD.WIDE R16, R0, 0x4, R12 ;  /* 0x0000000400107825 */ /* 0x000fe200078e020c */
        /* <DEDUP_REMOVED lines=8> */
[----:B------:R-:W-:Y:S04]  /*19a0*/  @!P1 STG.E desc[UR6][R6.64], R18 ;  /* 0x0000001206009986 */ /* 0x000fe8000c101906 */
[----:B------:R2:W-:Y:S04]  /*19b0*/  @!P1 STG.E desc[UR6][R10.64], R21 ;  /* 0x000000150a009986 */ /* 0x0005e8000c101906 */
[----:B------:R-:W3:Y:S04]  /*19c0*/  LDG.E R14, desc[UR6][R14.64] ;  /* 0x000000060e0e7981 */ /* 0x000ee8000c1e1900 */
[----:B------:R-:W3:Y:S01]  /*19d0*/  @!P1 LDG.E R19, desc[UR6][R6.64] ;  /* 0x0000000606139981 */ /* 0x000ee2000c1e1900 */
[----:B------:R-:W-:-:S05]  /*19e0*/  LEA R13, R0, R27, 0x2 ;  /* 0x0000001b000d7211 */ /* 0x000fca00078e10ff */
[----:B------:R-:W-:Y:S01]  /*19f0*/  IMAD.WIDE R16, R13, 0x4, R8 ;  /* 0x000000040d107825 */ /* 0x000fe200078e0208 */
[----:B---3--:R-:W-:-:S13]  /*1a00*/  FSETP.GEU.AND P1, PT, R14, R19, PT ;  /* 0x000000130e00720b */ /* 0x008fda0003f2e000 */
[----:B-1----:R-:W-:Y:S01]  /*1a10*/  @!P1 VIADD R23, R5, 0xa ;  /* 0x0000000a05179836 */ /* 0x002fe20000000000 */
[----:B------:R-:W-:Y:S04]  /*1a20*/  @!P1 STG.E desc[UR6][R6.64], R14 ;  /* 0x0000000e06009986 */ /* 0x000fe8000c101906 */
[----:B------:R1:W-:Y:S04]  /*1a30*/  @!P1 STG.E desc[UR6][R10.64], R23 ;  /* 0x000000170a009986 */ /* 0x0003e8000c101906 */
[----:B------:R-:W3:Y:S04]  /*1a40*/  @!P1 LDG.E R19, desc[UR6][R6.64] ;  /* 0x0000000606139981 */ /* 0x000ee8000c1e1900 */
[----:B------:R-:W3:Y:S01]  /*1a50*/  LDG.E R4, desc[UR6][R16.64] ;  /* 0x0000000610047981 */ /* 0x000ee2000c1e1900 */
[----:B--2---:R-:W-:Y:S01]  /*1a60*/  IMAD.WIDE R20, R0, 0x4, R16 ;  /* 0x0000000400147825 */ /* 0x004fe200078e0210 */
[----:B---3--:R-:W-:-:S13]  /*1a70*/  FSETP.GEU.AND P1, PT, R4, R19, PT ;  /* 0x000000130400720b */ /* 0x008fda0003f2e000 */
[C---:B------:R-:W-:Y:S01]  /*1a80*/  @!P1 IADD3 R15, PT, PT, R5.reuse, 0xb, RZ ;  /* 0x0000000b050f9810 */ /* 0x040fe20007ffe0ff */
[----:B------:R-:W-:Y:S04]  /*1a90*/  @!P1 STG.E desc[UR6][R6.64], R4 ;  /* 0x0000000406009986 */ /* 0x000fe8000c101906 */
[----:B------:R2:W-:Y:S04]  /*1aa0*/  @!P1 STG.E desc[UR6][R10.64], R15 ;  /* 0x0000000f0a009986 */ /* 0x0005e8000c101906 */
[----:B------:R-:W3:Y:S04]  /*1ab0*/  @!P1 LDG.E R19, desc[UR6][R6.64] ;  /* 0x0000000606139981 */ /* 0x000ee8000c1e1900 */
[----:B------:R-:W3:Y:S01]  /*1ac0*/  LDG.E R12, desc[UR6][R20.64] ;  /* 0x00000006140c7981 */ /* 0x000ee2000c1e1900 */
[----:B------:R-:W-:Y:S01]  /*1ad0*/  IADD3 R25, PT, PT, R5, 0xc, RZ ;  /* 0x0000000c05197810 */ /* 0x000fe20007ffe0ff */
[----:B-1----:R-:W-:Y:S01]  /*1ae0*/  IMAD.WIDE R22, R0, 0x4, R20 ;  /* 0x0000000400167825 */ /* 0x002fe200078e0214 */
[----:B---3--:R-:W-:-:S13]  /*1af0*/  FSETP.GEU.AND P1, PT, R12, R19, PT ;  /* 0x000000130c00720b */ /* 0x008fda0003f2e000 */
[----:B------:R3:W-:Y:S04]  /*1b00*/  @!P1 STG.E desc[UR6][R6.64], R12 ;  /* 0x0000000c06009986 */ /* 0x0007e8000c101906 */
[----:B------:R3:W-:Y:S04]  /*1b10*/  @!P1 STG.E desc[UR6][R10.64], R25 ;  /* 0x000000190a009986 */ /* 0x0007e8000c101906 */
[----:B------:R-:W4:Y:S04]  /*1b20*/  @!P1 LDG.E R19, desc[UR6][R6.64] ;  /* 0x0000000606139981 */ /* 0x000f28000c1e1900 */
[----:B------:R-:W4:Y:S01]  /*1b30*/  LDG.E R16, desc[UR6][R22.64] ;  /* 0x0000000616107981 */ /* 0x000f22000c1e1900 */
[----:B--2---:R-:W-:Y:S01]  /*1b40*/  IMAD.WIDE R14, R0, 0x4, R22 ;  /* 0x00000004000e7825 */ /* 0x004fe200078e0216 */
[----:B----4-:R-:W-:-:S13]  /*1b50*/  FSETP.GEU.AND P1, PT, R16, R19, PT ;  /* 0x000000131000720b */ /* 0x010fda0003f2e000 */
[----:B------:R-:W-:Y:S01]  /*1b60*/  @!P1 VIADD R17, R5, 0xd ;  /* 0x0000000d05119836 */ /* 0x000fe20000000000 */
[----:B------:R3:W-:Y:S04]  /*1b70*/  @!P1 STG.E desc[UR6][R6.64], R16 ;  /* 0x0000001006009986 */ /* 0x0007e8000c101906 */
[----:B------:R3:W-:Y:S04]  /*1b80*/  @!P1 STG.E desc[UR6][R10.64], R17 ;  /* 0x000000110a009986 */ /* 0x0007e8000c101906 */
[----:B------:R-:W2:Y:S04]  /*1b90*/  LDG.E R14, desc[UR6][R14.64] ;  /* 0x000000060e0e7981 */ /* 0x000ea8000c1e1900 */
[----:B------:R-:W2:Y:S01]  /*1ba0*/  @!P1 LDG.E R19, desc[UR6][R6.64] ;  /* 0x0000000606139981 */ /* 0x000ea2000c1e1900 */
[----:B------:R-:W-:Y:S01]  /*1bb0*/  IADD3 R3, PT, PT, R3, 0x10, RZ ;  /* 0x0000001003037810 */ /* 0x000fe20007ffe0ff */
[----:B------:R-:W-:Y:S01]  /*1bc0*/  IMAD R13, R0, 0x4, R13 ;  /* 0x00000004000d7824 */ /* 0x000fe200078e020d */
[----:B--2---:R-:W-:-:S13]  /*1bd0*/  FSETP.GEU.AND P1, PT, R14, R19, PT ;  /* 0x000000130e00720b */ /* 0x004fda0003f2e000 */
[----:B------:R-:W-:Y:S01]  /*1be0*/  @!P1 IADD3 R21, PT, PT, R5, 0xe, RZ ;  /* 0x0000000e05159810 */ /* 0x000fe20007ffe0ff */
[----:B------:R3:W-:Y:S04]  /*1bf0*/  @!P1 STG.E desc[UR6][R6.64], R14 ;  /* 0x0000000e06009986 */ /* 0x0007e8000c101906 */
[----:B------:R3:W-:Y:S04]  /*1c00*/  @!P1 STG.E desc[UR6][R10.64], R21 ;  /* 0x000000150a009986 */ /* 0x0007e8000c101906 */
[----:B------:R3:W5:Y:S01]  /*1c10*/  @!P1 LDG.E R19, desc[UR6][R6.64] ;  /* 0x0000000606139981 */ /* 0x000762000c1e1900 */
[----:B------:R-:W-:-:S02]  /*1c20*/  ISETP.GE.AND P1, PT, R3, -0xc, PT ;  /* 0xfffffff40300780c */ /* 0x000fc40003f26270 */
[----:B------:R-:W-:-:S11]  /*1c30*/  IADD3 R5, PT, PT, R5, 0x10, RZ ;  /* 0x0000001005057810 */ /* 0x000fd60007ffe0ff */
[----:B---3--:R-:W-:Y:S05]  /*1c40*/  @!P1 BRA `(.L_x_33) ;  /* 0xfffffff800209947 */ /* 0x008fea000383ffff */
.L_x_32:
[----:B------:R-:W-:-:S04]  /*1c50*/  IADD3 R4, PT, PT, -R3, RZ, RZ ;  /* 0x000000ff03047210 */ /* 0x000fc80007ffe1ff */
[----:B------:R-:W-:-:S13]  /*1c60*/  ISETP.GT.AND P1, PT, R4, 0x4, PT ;  /* 0x000000040400780c */ /* 0x000fda0003f24270 */
[----:B------:R-:W-:Y:S05]  /*1c70*/  @!P1 BRA `(.L_x_34) ;  /* 0x0000000000f49947 */ /* 0x000fea0003800000 */
[----:B------:R-:W-:-:S05]  /*1c80*/  IMAD.WIDE R14, R13, 0x4, R8 ;  /* 0x000000040d0e7825 */ /* 0x000fca00078e0208 */
[----:B------:R-:W2:Y:S01]  /*1c90*/  LDG.E R4, desc[UR6][R14.64] ;  /* 0x000000060e047981 */ /* 0x000ea2000c1e1900 */
[----:B------:R-:W-:Y:S01]  /*1ca0*/  IMAD.WIDE R16, R0, 0x4, R14 ;  /* 0x0000000400107825 */ /* 0x000fe200078e020e */
[----:B--2--5:R-:W-:-:S13]  /*1cb0*/  FSETP.GEU.AND P0, PT, R4, R19, PT ;  /* 0x000000130400720b */ /* 0x024fda0003f0e000 */
[----:B------:R-:W-:Y:S01]  /*1cc0*/  @!P0 VIADD R23, R5, 0xffffffff ;  /* 0xffffffff05178836 */ /* 0x000fe20000000000 */
[----:B------:R1:W-:Y:S04]  /*1cd0*/  @!P0 STG.E desc[UR6][R6.64], R4 ;  /* 0x0000000406008986 */ /* 0x0003e8000c101906 */
[----:B------:R2:W-:Y:S04]  /*1ce0*/  @!P0 STG.E desc[UR6][R10.64], R23 ;  /* 0x000000170a008986 */ /* 0x0005e8000c101906 */
[----:B------:R-:W3:Y:S04]  /*1cf0*/  @!P0 LDG.E R19, desc[UR6][R6.64] ;  /* 0x0000000606138981 */ /* 0x000ee8000c1e1900 */
[----:B------:R-:W3:Y:S01]  /*1d00*/  LDG.E R12, desc[UR6][R16.64] ;  /* 0x00000006100c7981 */ /* 0x000ee2000c1e1900 */
[----:B------:R-:W-:Y:S01]  /*1d10*/  IMAD.WIDE R20, R0, 0x4, R16 ;  /* 0x0000000400147825 */ /* 0x000fe200078e0210 */
[----:B---3--:R-:W-:-:S13]  /*1d20*/  FSETP.GEU.AND P0, PT, R12, R19, PT ;  /* 0x000000130c00720b */ /* 0x008fda0003f0e000 */
[----:B------:R3:W-:Y:S04]  /*1d30*/  @!P0 STG.E desc[UR6][R6.64], R12 ;  /* 0x0000000c06008986 */ /* 0x0007e8000c101906 */
[----:B------:R-:W-:Y:S04]  /*1d40*/  @!P0 STG.E desc[UR6][R10.64], R5 ;  /* 0x000000050a008986 */ /* 0x000fe8000c101906 */
[----:B------:R-:W4:Y:S04]  /*1d50*/  @!P0 LDG.E R19, desc[UR6][R6.64] ;  /* 0x0000000606138981 */ /* 0x000f28000c1e1900 */
[----:B------:R-:W4:Y:S01]  /*1d60*/  LDG.E R18, desc[UR6][R20.64] ;  /* 0x0000000614127981 */ /* 0x000f22000c1e1900 */
[----:B------:R-:W-:Y:S01]  /*1d70*/  IMAD.WIDE R14, R0, 0x4, R20 ;  /* 0x00000004000e7825 */ /* 0x000fe200078e0214 */
[----:B----4-:R-:W-:-:S13]  /*1d80*/  FSETP.GEU.AND P0, PT, R18, R19, PT ;  /* 0x000000131200720b */ /* 0x010fda0003f0e000 */
[----:B------:R-:W-:Y:S01]  /*1d90*/  @!P0 IADD3 R25, PT, PT, R5, 0x1, RZ ;  /* 0x0000000105198810 */ /* 0x000fe20007ffe0ff */
[----:B------:R-:W-:Y:S04]  /*1da0*/  @!P0 STG.E desc[UR6][R6.64], R18 ;  /* 0x0000001206008986 */ /* 0x000fe8000c101906 */
[----:B------:R4:W-:Y:S04]  /*1db0*/  @!P0 STG.E desc[UR6][R10.64], R25 ;  /* 0x000000190a008986 */ /* 0x0009e8000c101906 */
[----:B-1----:R-:W2:Y:S04]  /*1dc0*/  LDG.E R4, desc[UR6][R14.64] ;  /* 0x000000060e047981 */ /* 0x002ea8000c1e1900 */
[----:B------:R-:W2:Y:S01]  /*1dd0*/  @!P0 LDG.E R19, desc[UR6][R6.64] ;  /* 0x0000000606138981 */ /* 0x000ea2000c1e1900 */
[----:B------:R-:W-:-:S05]  /*1de0*/  LEA R13, R0, R13, 0x2 ;  /* 0x0000000d000d7211 */ /* 0x000fca00078e10ff */
[----:B------:R-:W-:Y:S01]  /*1df0*/  IMAD.WIDE R16, R13, 0x4, R8 ;  /* 0x000000040d107825 */ /* 0x000fe200078e0208 */
[----:B--2---:R-:W-:-:S13]  /*1e00*/  FSETP.GEU.AND P0, PT, R4, R19, PT ;  /* 0x000000130400720b */ /* 0x004fda0003f0e000 */
[----:B------:R-:W-:Y:S01]  /*1e10*/  @!P0 VIADD R23, R5, 0x2 ;  /* 0x0000000205178836 */ /* 0x000fe20000000000 */
[----:B------:R-:W-:Y:S04]  /*1e20*/  @!P0 STG.E desc[UR6][R6.64], R4 ;  /* 0x0000000406008986 */ /* 0x000fe8000c101906 */
[----:B------:R1:W-:Y:S04]  /*1e30*/  @!P0 STG.E desc[UR6][R10.64], R23 ;  /* 0x000000170a008986 */ /* 0x0003e8000c101906 */
[----:B------:R-:W2:Y:S04]  /*1e40*/  @!P0 LDG.E R19, desc[UR6][R6.64] ;  /* 0x0000000606138981 */ /* 0x000ea8000c1e1900 */
[----:B---3--:R-:W2:Y:S01]  /*1e50*/  LDG.E R12, desc[UR6][R16.64] ;  /* 0x00000006100c7981 */ /* 0x008ea2000c1e1900 */
[----:B------:R-:W-:Y:S01]  /*1e60*/  IMAD.WIDE R14, R0, 0x4, R16 ;  /* 0x00000004000e7825 */ /* 0x000fe200078e0210 */
[----:B--2---:R-:W-:-:S13]  /*1e70*/  FSETP.GEU.AND P0, PT, R12, R19, PT ;  /* 0x000000130c00720b */ /* 0x004fda0003f0e000 */
[C---:B----4-:R-:W-:Y:S01]  /*1e80*/  @!P0 IADD3 R25, PT, PT, R5.reuse, 0x3, RZ ;  /* 0x0000000305198810 */ /* 0x050fe20007ffe0ff */
[----:B------:R2:W-:Y:S04]  /*1e90*/  @!P0 STG.E desc[UR6][R6.64], R12 ;  /* 0x0000000c06008986 */ /* 0x0005e8000c101906 */
[----:B------:R2:W-:Y:S04]  /*1ea0*/  @!P0 STG.E desc[UR6][R10.64], R25 ;  /* 0x000000190a008986 */ /* 0x0005e8000c101906 */
[----:B------:R-:W3:Y:S04]  /*1eb0*/  @!P0 LDG.E R19, desc[UR6][R6.64] ;  /* 0x0000000606138981 */ /* 0x000ee8000c1e1900 */
[----:B------:R-:W3:Y:S01]  /*1ec0*/  LDG.E R18, desc[UR6][R14.64] ;  /* 0x000000060e127981 */ /* 0x000ee2000c1e1900 */
[----:B-1----:R-:W-:Y:S01]  /*1ed0*/  IADD3 R23, PT, PT, R5, 0x4, RZ ;  /* 0x0000000405177810 */ /* 0x002fe20007ffe0ff */
[----:B------:R-:W-:Y:S01]  /*1ee0*/  IMAD.WIDE R20, R0, 0x4, R14 ;  /* 0x0000000400147825 */ /* 0x000fe200078e020e */
[----:B---3--:R-:W-:-:S13]  /*1ef0*/  FSETP.GEU.AND P0, PT, R18, R19, PT ;  /* 0x000000131200720b */ /* 0x008fda0003f0e000 */
[----:B------:R2:W-:Y:S04]  /*1f00*/  @!P0 STG.E desc[UR6][R6.64], R18 ;  /* 0x0000001206008986 */ /* 0x0005e8000c101906 */
[----:B------:R2:W-:Y:S04]  /*1f10*/  @!P0 STG.E desc[UR6][R10.64], R23 ;  /* 0x000000170a008986 */ /* 0x0005e8000c101906 */
[----:B------:R-:W3:Y:S04]  /*1f20*/  @!P0 LDG.E R19, desc[UR6][R6.64] ;  /* 0x0000000606138981 */ /* 0x000ee8000c1e1900 */
[----:B------:R-:W3:Y:S01]  /*1f30*/  LDG.E R16, desc[UR6][R20.64] ;  /* 0x0000000614107981 */ /* 0x000ee2000c1e1900 */
[----:B------:R-:W-:Y:S01]  /*1f40*/  IMAD.WIDE R4, R0, 0x4, R20 ;  /* 0x0000000400047825 */ /* 0x000fe200078e0214 */
[----:B---3--:R-:W-:-:S13]  /*1f50*/  FSETP.GEU.AND P0, PT, R16, R19, PT ;  /* 0x000000131000720b */ /* 0x008fda0003f0e000 */
[----:B------:R-:W-:Y:S01]  /*1f60*/  @!P0 VIADD R17, R23, 0x1 ;  /* 0x0000000117118836 */ /* 0x000fe20000000000 */
[----:B------:R2:W-:Y:S04]  /*1f70*/  @!P0 STG.E desc[UR6][R6.64], R16 ;  /* 0x0000001006008986 */ /* 0x0005e8000c101906 */
[----:B------:R2:W-:Y:S04]  /*1f80*/  @!P0 STG.E desc[UR6][R10.64], R17 ;  /* 0x000000110a008986 */ /* 0x0005e8000c101906 */
[----:B------:R1:W3:Y:S04]  /*1f90*/  LDG.E R4, desc[UR6][R4.64] ;  /* 0x0000000604047981 */ /* 0x0002e8000c1e1900 */
[----:B------:R-:W3:Y:S01]  /*1fa0*/  @!P0 LDG.E R19, desc[UR6][R6.64] ;  /* 0x0000000606138981 */ /* 0x000ee2000c1e1900 */
[----:B------:R-:W-:Y:S01]  /*1fb0*/  IADD3 R3, PT, PT, R3, 0x4, RZ ;  /* 0x0000000403037810 */ /* 0x000fe20007ffe0ff */
[----:B------:R-:W-:-:S03]  /*1fc0*/  IMAD R13, R0, 0x4, R13 ;  /* 0x00000004000d7824 */ /* 0x000fc600078e020d */
[----:B------:R-:W-:Y:S02]  /*1fd0*/  IADD3 R3, PT, PT, R3, 0x4, RZ ;  /* 0x0000000403037810 */ /* 0x000fe40007ffe0ff */
[----:B-1----:R-:W-:Y:S02]  /*1fe0*/  IADD3 R5, PT, PT, R23, 0x4, RZ ;  /* 0x0000000417057810 */ /* 0x002fe40007ffe0ff */
[----:B---3--:R-:W-:-:S13]  /*1ff0*/  FSETP.GEU.AND P0, PT, R4, R19, PT ;  /* 0x000000130400720b */ /* 0x008fda0003f0e000 */
[----:B------:R-:W-:Y:S01]  /*2000*/  @!P0 IADD3 R15, PT, PT, R23, 0x2, RZ ;  /* 0x00000002170f8810 */ /* 0x000fe20007ffe0ff */
[----:B------:R2:W-:Y:S04]  /*2010*/  @!P0 STG.E desc[UR6][R6.64], R4 ;  /* 0x0000000406008986 */ /* 0x0005e8000c101906 */
[----:B------:R2:W-:Y:S04]  /*2020*/  @!P0 STG.E desc[UR6][R10.64], R15 ;  /* 0x0000000f0a008986 */ /* 0x0005e8000c101906 */
[----:B------:R2:W5:Y:S01]  /*2030*/  @!P0 LDG.E R19, desc[UR6][R6.64] ;  /* 0x0000000606138981 */ /* 0x000562000c1e1900 */
[----:B------:R-:W-:-:S13]  /*2040*/  PLOP3.LUT P0, PT, PT, PT, PT, 0x8, 0x80 ;  /* 0x000000000080781c */ /* 0x000fda0003f0e170 */
.L_x_34:
[----:B------:R-:W-:-:S13]  /*2050*/  ISETP.NE.OR P0, PT, R3, RZ, P0 ;  /* 0x000000ff0300720c */ /* 0x000fda0000705670 */
[----:B------:R-:W-:Y:S05]  /*2060*/  @!P0 EXIT ;  /* 0x000000000000894d */ /* 0x000fea0003800000 */
.L_x_31:
[----:B--2---:R-:W-:-:S05]  /*2070*/  IMAD.WIDE R14, R13, 0x4, R8 ;  /* 0x000000040d0e7825 */ /* 0x004fca00078e0208 */
[----:B------:R-:W2:Y:S01]  /*2080*/  LDG.E R0, desc[UR6][R14.64] ;  /* 0x000000060e007981 */ /* 0x000ea2000c1e1900 */
[----:B0-----:R-:W-:Y:S01]  /*2090*/  IMAD.WIDE R16, R2, 0x4, R14 ;  /* 0x0000000402107825 */ /* 0x001fe200078e020e */
[----:B--2--5:R-:W-:-:S13]  /*20a0*/  FSETP.GEU.AND P0, PT, R0, R19, PT ;  /* 0x000000130000720b */ /* 0x024fda0003f0e000 */
[----:B------:R-:W-:Y:S01]  /*20b0*/  @!P0 VIADD R23, R5, 0xffffffff ;  /* 0xffffffff05178836 */ /* 0x000fe20000000000 */
[----:B------:R-:W-:Y:S04]  /*20c0*/  @!P0 STG.E desc[UR6][R6.64], R0 ;  /* 0x0000000006008986 */ /* 0x000fe8000c101906 */
[----:B------:R-:W-:Y:S04]  /*20d0*/  @!P0 STG.E desc[UR6][R10.64], R23 ;  /* 0x000000170a008986 */ /* 0x000fe8000c101906 */
[----:B------:R-:W2:Y:S04]  /*20e0*/  @!P0 LDG.E R19, desc[UR6][R6.64] ;  /* 0x0000000606138981 */ /* 0x000ea8000c1e1900 */
[----:B------:R-:W2:Y:S01]  /*20f0*/  LDG.E R4, desc[UR6][R16.64] ;  /* 0x0000000610047981 */ /* 0x000ea2000c1e1900 */
[----:B------:R-:W-:Y:S01]  /*2100*/  IMAD.WIDE R20, R2, 0x4, R16 ;  /* 0x0000000402147825 */ /* 0x000fe200078e0210 */
[----:B--2---:R-:W-:-:S13]  /*2110*/  FSETP.GEU.AND P0, PT, R4, R19, PT ;  /* 0x000000130400720b */ /* 0x004fda0003f0e000 */
[----:B------:R-:W-:Y:S04]  /*2120*/  @!P0 STG.E desc[UR6][R6.64], R4 ;  /* 0x0000000406008986 */ /* 0x000fe8000c101906 */
[----:B------:R0:W-:Y:S04]  /*2130*/  @!P0 STG.E desc[UR6][R10.64], R5 ;  /* 0x000000050a008986 */ /* 0x0001e8000c101906 */
[----:B------:R-:W2:Y:S04]  /*2140*/  @!P0 LDG.E R19, desc[UR6][R6.64] ;  /* 0x0000000606138981 */ /* 0x000ea8000c1e1900 */
[----:B------:R-:W2:Y:S01]  /*2150*/  LDG.E R12, desc[UR6][R20.64] ;  /* 0x00000006140c7981 */ /* 0x000ea2000c1e1900 */
[----:B------:R-:W-:Y:S01]  /*2160*/  IMAD.WIDE R14, R2, 0x4, R20 ;  /* 0x00000004020e7825 */ /* 0x000fe200078e0214 */
[----:B--2---:R-:W-:-:S13]  /*2170*/  FSETP.GEU.AND P0, PT, R12, R19, PT ;  /* 0x000000130c00720b */ /* 0x004fda0003f0e000 */
[----:B------:R-:W-:Y:S01]  /*2180*/  @!P0 IADD3 R25, PT, PT, R5, 0x1, RZ ;  /* 0x0000000105198810 */ /* 0x000fe20007ffe0ff */
[----:B------:R1:W-:Y:S04]  /*2190*/  @!P0 STG.E desc[UR6][R6.64], R12 ;  /* 0x0000000c06008986 */ /* 0x0003e8000c101906 */
[----:B------:R1:W-:Y:S04]  /*21a0*/  @!P0 STG.E desc[UR6][R10.64], R25 ;  /* 0x000000190a008986 */ /* 0x0003e8000c101906 */
[----:B------:R-:W2:Y:S04]  /*21b0*/  LDG.E R14, desc[UR6][R14.64] ;  /* 0x000000060e0e7981 */ /* 0x000ea8000c1e1900 */
[----:B------:R-:W2:Y:S01]  /*21c0*/  @!P0 LDG.E R19, desc[UR6][R6.64] ;  /* 0x0000000606138981 */ /* 0x000ea2000c1e1900 */
[----:B------:R-:W-:Y:S01]  /*21d0*/  VIADD R3, R3, 0x4 ;  /* 0x0000000403037836 */ /* 0x000fe20000000000 */
[----:B------:R-:W-:-:S02]  /*21e0*/  LEA R13, R2, R13, 0x2 ;  /* 0x0000000d020d7211 */ /* 0x000fc400078e10ff */
[----:B--2---:R-:W-:-:S13]  /*21f0*/  FSETP.GEU.AND P0, PT, R14, R19, PT ;  /* 0x000000130e00720b */ /* 0x004fda0003f0e000 */
[----:B------:R-:W-:Y:S01]  /*2200*/  @!P0 IADD3 R17, PT, PT, R5, 0x2, RZ ;  /* 0x0000000205118810 */ /* 0x000fe20007ffe0ff */
[----:B------:R1:W-:Y:S04]  /*2210*/  @!P0 STG.E desc[UR6][R6.64], R14 ;  /* 0x0000000e06008986 */ /* 0x0003e8000c101906 */
[----:B------:R1:W-:Y:S04]  /*2220*/  @!P0 STG.E desc[UR6][R10.64], R17 ;  /* 0x000000110a008986 */ /* 0x0003e8000c101906 */
[----:B------:R1:W5:Y:S01]  /*2230*/  @!P0 LDG.E R19, desc[UR6][R6.64] ;  /* 0x0000000606138981 */ /* 0x000362000c1e1900 */
[----:B------:R-:W-:-:S02]  /*2240*/  ISETP.NE.AND P0, PT, R3, RZ, PT ;  /* 0x000000ff0300720c */ /* 0x000fc40003f05270 */
[----:B0-----:R-:W-:-:S11]  /*2250*/  IADD3 R5, PT, PT, R5, 0x4, RZ ;  /* 0x0000000405057810 */ /* 0x001fd60007ffe0ff */
[----:B-1----:R-:W-:Y:S05]  /*2260*/  @P0 BRA `(.L_x_31) ;  /* 0xfffffffc00800947 */ /* 0x002fea000383ffff */
[----:B------:R-:W-:Y:S05]  /*2270*/  EXIT ;  /* 0x000000000000794d */ /* 0x000fea0003800000 */
.L_x_35:
        /* <DEDUP_REMOVED lines=16> */
.L_x_54:


//--------------------- .text._Z23cuComputeDistanceGlobalPfiS_iiS_ --------------------------
	.section	.text._Z23cuComputeDistanceGlobalPfiS_iiS_,"ax",@progbits
	.align	128
        .global         _Z23cuComputeDistanceGlobalPfiS_iiS_
        .type           _Z23cuComputeDistanceGlobalPfiS_iiS_,@function
        .size           _Z23cuComputeDistanceGlobalPfiS_iiS_,(.L_x_55 - _Z23cuComputeDistanceGlobalPfiS_iiS_)
        .other          _Z23cuComputeDistanceGlobalPfiS_iiS_,@"STO_CUDA_ENTRY STV_DEFAULT"
_Z23cuComputeDistanceGlobalPfiS_iiS_:
.text._Z23cuComputeDistanceGlobalPfiS_iiS_:
[----:B------:R-:W-:Y:S01]  /*0000*/  LDC R1, c[0x0][0x37c] ;  /* 0x0000df00ff017b82 */ /* 0x000fe20000000800 */
[----:B------:R-:W0:Y:S07]  /*0010*/  S2R R4, SR_CTAID.Y ;  /* 0x0000000000047919 */ /* 0x000e2e0000002600 */
[----:B------:R-:W1:Y:S01]  /*0020*/  LDC.64 R8, c[0x0][0x398] ;  /* 0x0000e600ff087b82 */ /* 0x000e620000000a00 */
[----:B------:R-:W2:Y:S01]  /*0030*/  LDCU UR4, c[0x0][0x388] ;  /* 0x00007100ff0477ac */ /* 0x000ea20008000800 */
[----:B------:R-:W-:Y:S01]  /*0040*/  HFMA2 R12, -RZ, RZ, 0, 0 ;  /* 0x00000000ff0c7431 */ /* 0x000fe200000001ff */
[----:B------:R-:W3:Y:S01]  /*0050*/  S2R R5, SR_CTAID.X ;  /* 0x0000000000057919 */ /* 0x000ee20000002500 */
[----:B------:R-:W4:Y:S01]  /*0060*/  LDCU.64 UR6, c[0x0][0x358] ;  /* 0x00006b00ff0677ac */ /* 0x000f220008000a00 */
[----:B------:R-:W5:Y:S03]  /*0070*/  S2R R10, SR_TID.X ;  /* 0x00000000000a7919 */ /* 0x000f660000002100 */
[----:B------:R-:W4:Y:S01]  /*0080*/  S2UR UR5, SR_CgaCtaId ;  /* 0x00000000000579c3 */ /* 0x000f220000008800 */
[----:B------:R-:W5:Y:S01]  /*0090*/  S2R R11, SR_TID.Y ;  /* 0x00000000000b7919 */ /* 0x000f620000002200 */
[----:B--2---:R-:W-:Y:S01]  /*00a0*/  MOV R0, UR4 ;  /* 0x0000000400007c02 */ /* 0x004fe20008000f00 */
[----:B------:R-:W-:Y:S01]  /*00b0*/  UMOV UR4, 0x400 ;  /* 0x0000040000047882 */ /* 0x000fe20000000000 */
[----:B-1----:R-:W-:-:S03]  /*00c0*/  IADD3 R9, PT, PT, R9, -0x1, RZ ;  /* 0xffffffff09097810 */ /* 0x002fc60007ffe0ff */
[----:B------:R-:W-:Y:S01]  /*00d0*/  IMAD.SHL.U32 R6, R0, 0x10, RZ ;  /* 0x0000001000067824 */ /* 0x000fe200078e00ff */
[----:B------:R-:W-:Y:S01]  /*00e0*/  SHF.L.U32 R7, R8, 0x4, RZ ;  /* 0x0000000408077819 */ /* 0x000fe200000006ff */
[----:B------:R-:W-:Y:S01]  /*00f0*/  IMAD R9, R9, R0, RZ ;  /* 0x0000000009097224 */ /* 0x000fe200078e02ff */
[----:B0-----:R-:W-:Y:S01]  /*0100*/  SHF.L.U32 R4, R4, 0x4, RZ ;  /* 0x0000000404047819 */ /* 0x001fe200000006ff */
[----:B----4-:R-:W-:-:S03]  /*0110*/  ULEA UR8, UR5, UR4, 0x18 ;  /* 0x0000000405087291 */ /* 0x010fc6000f8ec0ff */
[----:B------:R-:W-:Y:S02]  /*0120*/  ISETP.GE.AND P0, PT, R9, RZ, PT ;  /* 0x000000ff0900720c */ /* 0x000fe40003f06270 */
[----:B---3--:R-:W-:Y:S02]  /*0130*/  SHF.L.U32 R5, R5, 0x4, RZ ;  /* 0x0000000405057819 */ /* 0x008fe400000006ff */
[C---:B------:R-:W-:Y:S02]  /*0140*/  IADD3 R2, PT, PT, R4.reuse, R9, RZ ;  /* 0x0000000904027210 */ /* 0x040fe40007ffe0ff */
[----:B-----5:R-:W-:Y:S01]  /*0150*/  IADD3 R13, PT, PT, R5, R10, RZ ;  /* 0x0000000a050d7210 */ /* 0x020fe20007ffe0ff */
[----:B------:R0:W-:Y:S01]  /*0160*/  STS.128 [UR8+0x800], R4 ;  /* 0x00080004ff007988 */ /* 0x0001e20008000c08 */
[----:B------:R-:W-:-:S03]  /*0170*/  IADD3 R9, PT, PT, R4, R11, RZ ;  /* 0x0000000b04097210 */ /* 0x000fc60007ffe0ff */
[----:B------:R0:W-:Y:S02]  /*0180*/  STS [UR8+0x810], R2 ;  /* 0x00081002ff007988 */ /* 0x0001e40008000808 */
[----:B------:R-:W-:Y:S05]  /*0190*/  @!P0 BRA `(.L_x_36) ;  /* 0x00000008003c8947 */ /* 0x000fea0003800000 */
[----:B0-----:R-:W-:Y:S01]  /*01a0*/  IABS R6, R0 ;  /* 0x0000000000067213 */ /* 0x001fe20000000000 */
[----:B------:R-:W0:Y:S01]  /*01b0*/  LDC R14, c[0x0][0x388] ;  /* 0x0000e200ff0e7b82 */ /* 0x000e220000000800 */
[----:B------:R-:W-:Y:S01]  /*01c0*/  MOV R7, R4 ;  /* 0x0000000400077202 */ /* 0x000fe20000000f00 */
[----:B------:R-:W-:Y:S01]  /*01d0*/  UIADD3 UR4, UPT, UPT, UR4, 0x400, URZ ;  /* 0x0000040004047890 */ /* 0x000fe2000fffe0ff */
[----:B------:R-:W1:Y:S01]  /*01e0*/  I2F.RP R12, R6 ;  /* 0x00000006000c7306 */ /* 0x000e620000209400 */
[----:B------:R-:W-:Y:S01]  /*01f0*/  LEA R21, R11, UR8, 0x6 ;  /* 0x000000080b157c11 */ /* 0x000fe2000f8e30ff */
[----:B------:R-:W2:Y:S01]  /*0200*/  LDCU UR10, c[0x0][0x398] ;  /* 0x00007300ff0a77ac */ /* 0x000ea20008000800 */
[----:B------:R-:W-:Y:S02]  /*0210*/  IADD3 R15, PT, PT, R7, R10, RZ ;  /* 0x0000000a070f7210 */ /* 0x000fe40007ffe0ff */
[----:B------:R-:W3:Y:S01]  /*0220*/  LDC.64 R2, c[0x0][0x380] ;  /* 0x0000e000ff027b82 */ /* 0x000ee20000000a00 */
[----:B------:R-:W-:Y:S01]  /*0230*/  ULEA UR4, UR5, UR4, 0x18 ;  /* 0x0000000405047291 */ /* 0x000fe2000f8ec0ff */
[----:B------:R-:W-:Y:S01]  /*0240*/  ISETP.GE.AND P1, PT, R15, R0, PT ;  /* 0x000000000f00720c */ /* 0x000fe20003f26270 */
[----:B------:R-:W4:Y:S01]  /*0250*/  LDCU UR9, c[0x0][0x39c] ;  /* 0x00007380ff0977ac */ /* 0x000f220008000800 */
[----:B------:R-:W-:-:S02]  /*0260*/  ISETP.GE.AND P0, PT, R13, R8, PT ;  /* 0x000000080d00720c */ /* 0x000fc40003f06270 */
[----:B------:R-:W-:Y:S02]  /*0270*/  MOV R16, R5 ;  /* 0x0000000500107202 */ /* 0x000fe40000000f00 */
[----:B------:R-:W-:Y:S01]  /*0280*/  LEA R20, R10, UR4, 0x2 ;  /* 0x000000040a147c11 */ /* 0x000fe2000f8e10ff */
[----:B-1----:R-:W1:Y:S01]  /*0290*/  MUFU.RCP R12, R12 ;  /* 0x0000000c000c7308 */ /* 0x002e620000001000 */
[----:B------:R-:W-:Y:S01]  /*02a0*/  ISETP.LT.AND P0, PT, R9, R0, !P0 ;  /* 0x000000000900720c */ /* 0x000fe20004701270 */
[----:B-1----:R-:W-:Y:S02]  /*02b0*/  VIADD R18, R12, 0xffffffe ;  /* 0x0ffffffe0c127836 */ /* 0x002fe40000000000 */
[----:B------:R-:W-:-:S04]  /*02c0*/  IMAD.MOV.U32 R12, RZ, RZ, RZ ;  /* 0x000000ffff0c7224 */ /* 0x000fc800078e00ff */
[----:B------:R1:W5:Y:S02]  /*02d0*/  F2I.FTZ.U32.TRUNC.NTZ R19, R18 ;  /* 0x0000001200137305 */ /* 0x000364000021f000 */
[----:B-1----:R-:W-:Y:S02]  /*02e0*/  MOV R18, RZ ;  /* 0x000000ff00127202 */ /* 0x002fe40000000f00 */
[----:B-----5:R-:W-:-:S05]  /*02f0*/  IADD3 R17, PT, PT, RZ, -R19, RZ ;  /* 0x80000013ff117210 */ /* 0x020fca0007ffe0ff */
[----:B------:R-:W-:Y:S02]  /*0300*/  IMAD R15, R17, R6, RZ ;  /* 0x00000006110f7224 */ /* 0x000fe400078e02ff */
[C---:B------:R-:W-:Y:S01]  /*0310*/  IMAD R17, R11.reuse, R8, R10 ;  /* 0x000000080b117224 */ /* 0x040fe200078e020a */
[----:B------:R-:W-:Y:S01]  /*0320*/  LEA R8, R11, R20, 0x6 ;  /* 0x000000140b087211 */ /* 0x000fe200078e30ff */
[----:B------:R-:W-:Y:S01]  /*0330*/  IMAD.HI.U32 R15, R19, R15, R18 ;  /* 0x0000000f130f7227 */ /* 0x000fe200078e0012 */
[----:B------:R-:W-:-:S03]  /*0340*/  LEA R19, R10, R21, 0x2 ;  /* 0x000000150a137211 */ /* 0x000fc600078e10ff */
[C---:B------:R-:W-:Y:S02]  /*0350*/  IMAD R18, R11.reuse, R0, R10 ;  /* 0x000000000b127224 */ /* 0x040fe400078e020a */
[----:B0-234-:R-:W-:-:S07]  /*0360*/  IMAD R21, R11, -0x3c, R21 ;  /* 0xffffffc40b157824 */ /* 0x01dfce00078e0215 */
.L_x_44:
[----:B------:R-:W-:Y:S01]  /*0370*/  IABS R22, R7 ;  /* 0x0000000700167213 */ /* 0x000fe20000000000 */
[----:B------:R-:W-:Y:S01]  /*0380*/  BSSY.RECONVERGENT B0, `(.L_x_37) ;  /* 0x0000024000007945 */ /* 0x000fe20003800200 */
[----:B------:R-:W-:Y:S01]  /*0390*/  MOV R0, R14 ;  /* 0x0000000e00007202 */ /* 0x000fe20000000f00 */
[----:B---3--:R-:W-:Y:S02]  /*03a0*/  HFMA2 R23, -RZ, RZ, 0, 0 ;  /* 0x00000000ff177431 */ /* 0x008fe400000001ff */
[----:B------:R-:W-:Y:S01]  /*03b0*/  IMAD.HI.U32 R4, R15, R22, RZ ;  /* 0x000000160f047227 */ /* 0x000fe200078e00ff */
[----:B------:R-:W-:-:S04]  /*03c0*/  IABS R24, R0 ;  /* 0x0000000000187213 */ /* 0x000fc80000000000 */
[----:B------:R-:W-:-:S05]  /*03d0*/  IADD3 R5, PT, PT, -R4, RZ, RZ ;  /* 0x000000ff04057210 */ /* 0x000fca0007ffe1ff */
[----:B------:R-:W-:-:S05]  /*03e0*/  IMAD R5, R24, R5, R22 ;  /* 0x0000000518057224 */ /* 0x000fca00078e0216 */
[----:B------:R-:W-:-:S13]  /*03f0*/  ISETP.GT.U32.AND P4, PT, R6, R5, PT ;  /* 0x000000050600720c */ /* 0x000fda0003f84070 */
[----:B------:R-:W-:Y:S01]  /*0400*/  @!P4 IADD3 R5, PT, PT, R5, -R24, RZ ;  /* 0x800000180505c210 */ /* 0x000fe20007ffe0ff */
[----:B------:R-:W-:Y:S01]  /*0410*/  @!P4 VIADD R4, R4, 0x1 ;  /* 0x000000010404c836 */ /* 0x000fe20000000000 */
[----:B------:R-:W-:Y:S02]  /*0420*/  ISETP.NE.AND P4, PT, R0, RZ, PT ;  /* 0x000000ff0000720c */ /* 0x000fe40003f85270 */
[----:B------:R-:W-:Y:S02]  /*0430*/  ISETP.GE.U32.AND P2, PT, R5, R6, PT ;  /* 0x000000060500720c */ /* 0x000fe40003f46070 */
[----:B------:R-:W-:-:S04]  /*0440*/  LOP3.LUT R5, R7, R0, RZ, 0x3c, !PT ;  /* 0x0000000007057212 */ /* 0x000fc800078e3cff */
[----:B------:R-:W-:-:S07]  /*0450*/  ISETP.GE.AND P3, PT, R5, RZ, PT ;  /* 0x000000ff0500720c */ /* 0x000fce0003f66270 */
[----:B------:R-:W-:-:S06]  /*0460*/  @P2 IADD3 R4, PT, PT, R4, 0x1, RZ ;  /* 0x0000000104042810 */ /* 0x000fcc0007ffe0ff */
[----:B------:R-:W-:Y:S02]  /*0470*/  @!P3 IADD3 R4, PT, PT, -R4, RZ, RZ ;  /* 0x000000ff0404b210 */ /* 0x000fe40007ffe1ff */
[----:B------:R-:W-:-:S04]  /*0480*/  @!P4 LOP3.LUT R4, RZ, R0, RZ, 0x33, !PT ;  /* 0x00000000ff04c212 */ /* 0x000fc800078e33ff */
[----:B------:R-:W-:-:S04]  /*0490*/  IADD3 R4, PT, PT, R4, R11, RZ ;  /* 0x0000000b04047210 */ /* 0x000fc80007ffe0ff */
[----:B------:R-:W-:-:S13]  /*04a0*/  ISETP.GE.AND P2, PT, R4, UR9, PT ;  /* 0x0000000904007c0c */ /* 0x000fda000bf46270 */
[----:B--2---:R-:W-:Y:S05]  /*04b0*/  @P2 BRA `(.L_x_38) ;  /* 0x00000000003c2947 */ /* 0x004fea0003800000 */
[----:B------:R-:W-:Y:S01]  /*04c0*/  BSSY.RECONVERGENT B1, `(.L_x_39) ;  /* 0x0000006000017945 */ /* 0x000fe20003800200 */
[----:B------:R-:W-:-:S03]  /*04d0*/  MOV R4, RZ ;  /* 0x000000ff00047202 */ /* 0x000fc60000000f00 */
[----:B------:R-:W-:Y:S05]  /*04e0*/  @P1 BRA `(.L_x_40) ;  /* 0x00000000000c1947 */ /* 0x000fea0003800000 */
[----:B------:R-:W-:-:S04]  /*04f0*/  IMAD.IADD R5, R18, 0x1, R7 ;  /* 0x0000000112057824 */ /* 0x000fc800078e0207 */
[----:B------:R-:W-:-:S06]  /*0500*/  IMAD.WIDE R4, R5, 0x4, R2 ;  /* 0x0000000405047825 */ /* 0x000fcc00078e0202 */
[----:B------:R0:W5:Y:S02]  /*0510*/  LDG.E R4, desc[UR6][R4.64] ;  /* 0x0000000604047981 */ /* 0x000164000c1e1900 */
.L_x_40:
[----:B------:R-:W-:Y:S05]  /*0520*/  BSYNC.RECONVERGENT B1 ;  /* 0x0000000000017941 */ /* 0x000fea0003800200 */
.L_x_39:
[----:B-----5:R1:W-:Y:S01]  /*0530*/  STS [R19], R4 ;  /* 0x0000000413007388 */ /* 0x0203e20000000800 */
[----:B------:R-:W-:-:S13]  /*0540*/  ISETP.GE.AND P2, PT, R13, UR10, PT ;  /* 0x0000000a0d007c0c */ /* 0x000fda000bf46270 */
[----:B-1----:R-:W-:Y:S05]  /*0550*/  @P2 BRA `(.L_x_41) ;  /* 0x0000000000182947 */ /* 0x002fea0003800000 */
[----:B0-----:R-:W0:Y:S01]  /*0560*/  LDC.64 R4, c[0x0][0x390] ;  /* 0x0000e400ff047b82 */ /* 0x001e220000000a00 */
[----:B------:R-:W-:-:S05]  /*0570*/  IADD3 R23, PT, PT, R17, R16, RZ ;  /* 0x0000001011177210 */ /* 0x000fca0007ffe0ff */
[----:B0-----:R-:W-:-:S05]  /*0580*/  IMAD.WIDE R4, R23, 0x4, R4 ;  /* 0x0000000417047825 */ /* 0x001fca00078e0204 */
[----:B------:R1:W5:Y:S01]  /*0590*/  LDG.E R23, desc[UR6][R4.64] ;  /* 0x0000000604177981 */ /* 0x000362000c1e1900 */
[----:B------:R-:W-:Y:S05]  /*05a0*/  BRA `(.L_x_41) ;  /* 0x0000000000047947 */ /* 0x000fea0003800000 */
.L_x_38:
[----:B------:R2:W-:Y:S02]  /*05b0*/  STS [R19], RZ ;  /* 0x000000ff13007388 */ /* 0x0005e40000000800 */
.L_x_41:
[----:B------:R-:W-:Y:S05]  /*05c0*/  BSYNC.RECONVERGENT B0 ;  /* 0x0000000000007941 */ /* 0x000fea0003800200 */
.L_x_37:
[----:B-----5:R3:W-:Y:S01]  /*05d0*/  STS [R8], R23 ;  /* 0x0000001708007388 */ /* 0x0207e20000000800 */
[----:B------:R-:W-:Y:S01]  /*05e0*/  BSSY.RECONVERGENT B0, `(.L_x_42) ;  /* 0x0000043000007945 */ /* 0x000fe20003800200 */
[----:B------:R-:W-:Y:S06]  /*05f0*/  BAR.SYNC.DEFER_BLOCKING 0x0 ;  /* 0x0000000000007b1d */ /* 0x000fec0000010000 */
[----:B------:R-:W-:Y:S05]  /*0600*/  @!P0 BRA `(.L_x_43) ;  /* 0x0000000400008947 */ /* 0x000fea0003800000 */
[----:B------:R-:W-:Y:S04]  /*0610*/  LDS R22, [R21] ;  /* 0x0000000015167984 */ /* 0x000fe80000000800 */
[----:B---3--:R-:W3:Y:S04]  /*0620*/  LDS R23, [R20] ;  /* 0x0000000014177984 */ /* 0x008ee80000000800 */
[----:B------:R-:W-:Y:S04]  /*0630*/  LDS R26, [R21+0x40] ;  /* 0x00004000151a7984 */ /* 0x000fe80000000800 */
[----:B------:R-:W4:Y:S04]  /*0640*/  LDS R27, [R20+0x40] ;  /* 0x00004000141b7984 */ /* 0x000f280000000800 */
[----:B-1----:R-:W-:Y:S04]  /*0650*/  LDS R4, [R21+0x80] ;  /* 0x0000800015047984 */ /* 0x002fe80000000800 */
[----:B0-----:R-:W0:Y:S01]  /*0660*/  LDS R5, [R20+0x80] ;  /* 0x0000800014057984 */ /* 0x001e220000000800 */
[----:B---3--:R-:W-:-:S03]  /*0670*/  FADD R25, R22, -R23 ;  /* 0x8000001716197221 */ /* 0x008fc60000000000 */
[----:B------:R-:W-:Y:S01]  /*0680*/  LDS R22, [R21+0xc0] ;  /* 0x0000c00015167984 */ /* 0x000fe20000000800 */
[----:B------:R-:W-:-:S03]  /*0690*/  FFMA R24, R25, R25, R12 ;  /* 0x0000001919187223 */ /* 0x000fc6000000000c */
[----:B------:R-:W1:Y:S01]  /*06a0*/  LDS R23, [R20+0xc0] ;  /* 0x0000c00014177984 */ /* 0x000e620000000800 */
[----:B----4-:R-:W-:-:S03]  /*06b0*/  FADD R27, R26, -R27 ;  /* 0x8000001b1a1b7221 */ /* 0x010fc60000000000 */
[----:B------:R-:W-:Y:S01]  /*06c0*/  LDS R12, [R21+0x100] ;  /* 0x00010000150c7984 */ /* 0x000fe20000000800 */
[----:B------:R-:W-:-:S03]  /*06d0*/  FFMA R24, R27, R27, R24 ;  /* 0x0000001b1b187223 */ /* 0x000fc60000000018 */
[----:B------:R-:W3:Y:S01]  /*06e0*/  LDS R25, [R20+0x100] ;  /* 0x0001000014197984 */ /* 0x000ee20000000800 */
[----:B0-----:R-:W-:-:S03]  /*06f0*/  FADD R27, R4, -R5 ;  /* 0x80000005041b7221 */ /* 0x001fc60000000000 */
[----:B------:R-:W-:Y:S01]  /*0700*/  LDS R4, [R21+0x140] ;  /* 0x0001400015047984 */ /* 0x000fe20000000800 */
[----:B------:R-:W-:-:S03]  /*0710*/  FFMA R24, R27, R27, R24 ;  /* 0x0000001b1b187223 */ /* 0x000fc60000000018 */
[----:B------:R-:W0:Y:S01]  /*0720*/  LDS R5, [R20+0x140] ;  /* 0x0001400014057984 */ /* 0x000e220000000800 */
[----:B-1----:R-:W-:-:S03]  /*0730*/  FADD R27, R22, -R23 ;  /* 0x80000017161b7221 */ /* 0x002fc60000000000 */
[----:B------:R-:W-:Y:S01]  /*0740*/  LDS R22, [R21+0x180] ;  /* 0x0001800015167984 */ /* 0x000fe20000000800 */
[----:B------:R-:W-:-:S03]  /*0750*/  FFMA R24, R27, R27, R24 ;  /* 0x0000001b1b187223 */ /* 0x000fc60000000018 */
[----:B------:R-:W1:Y:S01]  /*0760*/  LDS R23, [R20+0x180] ;  /* 0x0001800014177984 */ /* 0x000e620000000800 */
[----:B---3--:R-:W-:-:S03]  /*0770*/  FADD R27, R12, -R25 ;  /* 0x800000190c1b7221 */ /* 0x008fc60000000000 */
        /* <DEDUP_REMOVED lines=25> */
[----:B------:R-:W-:Y:S01]  /*0910*/  FFMA R24, R25, R25, R24 ;  /* 0x0000001919187223 */ /* 0x000fe20000000018 */
[----:B0-----:R-:W-:Y:S02]  /*0920*/  FADD R25, R5, -R4 ;  /* 0x8000000405197221 */ /* 0x001fe40000000000 */
[----:B------:R-:W-:Y:S02]  /*0930*/  LDS R5, [R21+0x340] ;  /* 0x0003400015057984 */ /* 0x000fe40000000800 */
[----:B------:R-:W-:Y:S02]  /*0940*/  FFMA R24, R25, R25, R24 ;  /* 0x0000001919187223 */ /* 0x000fe40000000018 */
[----:B------:R-:W0:Y:S04]  /*0950*/  LDS R4, [R20+0x340] ;  /* 0x0003400014047984 */ /* 0x000e280000000800 */
[----:B------:R-:W3:Y:S01]  /*0960*/  LDS R25, [R21+0x380] ;  /* 0x0003800015197984 */ /* 0x000ee20000000800 */
[----:B-1----:R-:W-:-:S03]  /*0970*/  FADD R27, R22, -R23 ;  /* 0x80000017161b7221 */ /* 0x002fc60000000000 */
[----:B------:R-:W-:Y:S01]  /*0980*/  LDS R22, [R21+0x3c0] ;  /* 0x0003c00015167984 */ /* 0x000fe20000000800 */
[----:B------:R-:W-:-:S03]  /*0990*/  FFMA R24, R27, R27, R24 ;  /* 0x0000001b1b187223 */ /* 0x000fc60000000018 */
[----:B------:R-:W1:Y:S01]  /*09a0*/  LDS R23, [R20+0x3c0] ;  /* 0x0003c00014177984 */ /* 0x000e620000000800 */
[----:B0-----:R-:W-:-:S04]  /*09b0*/  FADD R5, R5, -R4 ;  /* 0x8000000405057221 */ /* 0x001fc80000000000 */
[----:B------:R-:W-:Y:S01]  /*09c0*/  FFMA R24, R5, R5, R24 ;  /* 0x0000000505187223 */ /* 0x000fe20000000018 */
[----:B---3--:R-:W-:-:S04]  /*09d0*/  FADD R25, R25, -R12 ;  /* 0x8000000c19197221 */ /* 0x008fc80000000000 */
[----:B------:R-:W-:Y:S01]  /*09e0*/  FFMA R24, R25, R25, R24 ;  /* 0x0000001919187223 */ /* 0x000fe20000000018 */
[----:B-1----:R-:W-:-:S04]  /*09f0*/  FADD R23, R22, -R23 ;  /* 0x8000001716177221 */ /* 0x002fc80000000000 */
[----:B------:R-:W-:-:S07]  /*0a00*/  FFMA R12, R23, R23, R24 ;  /* 0x00000017170c7223 */ /* 0x000fce0000000018 */
.L_x_43:
[----:B------:R-:W-:Y:S05]  /*0a10*/  BSYNC.RECONVERGENT B0 ;  /* 0x0000000000007941 */ /* 0x000fea0003800200 */
.L_x_42:
[----:B------:R-:W-:Y:S06]  /*0a20*/  BAR.SYNC.DEFER_BLOCKING 0x0 ;  /* 0x0000000000007b1d */ /* 0x000fec0000010000 */
[----:B01----:R-:W0:Y:S04]  /*0a30*/  LDS.64 R4, [UR8+0x808] ;  /* 0x00080808ff047984 */ /* 0x003e280008000a00 */
[----:B------:R-:W1:Y:S01]  /*0a40*/  LDS R22, [UR8+0x810] ;  /* 0x00081008ff167984 */ /* 0x000e620008000800 */
[----:B0-----:R-:W-:-:S02]  /*0a50*/  IADD3 R7, PT, PT, R4, R7, RZ ;  /* 0x0000000704077210 */ /* 0x001fc40007ffe0ff */
[----:B------:R-:W-:Y:S02]  /*0a60*/  IADD3 R16, PT, PT, R16, R5, RZ ;  /* 0x0000000510107210 */ /* 0x000fe40007ffe0ff */
[----:B-1----:R-:W-:-:S13]  /*0a70*/  ISETP.GT.AND P2, PT, R7, R22, PT ;  /* 0x000000160700720c */ /* 0x002fda0003f44270 */
[----:B------:R-:W-:Y:S05]  /*0a80*/  @!P2 BRA `(.L_x_44) ;  /* 0xfffffff80038a947 */ /* 0x000fea000383ffff */
.L_x_36:
[----:B------:R-:W1:Y:S02]  /*0a90*/  LDCU UR11, c[0x0][0x398] ;  /* 0x00007300ff0b77ac */ /* 0x000e640008000800 */
[----:B-1----:R-:W-:-:S04]  /*0aa0*/  ISETP.GE.AND P0, PT, R13, UR11, PT ;  /* 0x0000000b0d007c0c */ /* 0x002fc8000bf06270 */
[----:B------:R-:W-:-:S13]  /*0ab0*/  ISETP.GE.OR P0, PT, R9, R0, P0 ;  /* 0x000000000900720c */ /* 0x000fda0000706670 */
[----:B------:R-:W-:Y:S05]  /*0ac0*/  @P0 EXIT ;  /* 0x000000000000094d */ /* 0x000fea0003800000 */
[----:B------:R-:W1:Y:S01]  /*0ad0*/  S2UR UR5, SR_CgaCtaId ;  /* 0x00000000000579c3 */ /* 0x000e620000008800 */
[----:B------:R-:W-:-:S07]  /*0ae0*/  UMOV UR4, 0x400 ;  /* 0x0000040000047882 */ /* 0x000fce0000000000 */
[----:B0-----:R-:W0:Y:S01]  /*0af0*/  LDC.64 R2, c[0x0][0x3a0] ;  /* 0x0000e800ff027b82 */ /* 0x001e220000000a00 */
[----:B-1----:R-:W-:-:S09]  /*0b00*/  ULEA UR4, UR5, UR4, 0x18 ;  /* 0x0000000405047291 */ /* 0x002fd2000f8ec0ff */
[----:B------:R-:W1:Y:S02]  /*0b10*/  LDS.64 R4, [UR4+0x800] ;  /* 0x00080004ff047984 */ /* 0x000e640008000a00 */
[----:B-1----:R-:W-:Y:S02]  /*0b20*/  IADD3 R11, PT, PT, R11, R4, RZ ;  /* 0x000000040b0b7210 */ /* 0x002fe40007ffe0ff */
[----:B------:R-:W-:-:S05]  /*0b30*/  IADD3 R10, PT, PT, R10, R5, RZ ;  /* 0x000000050a0a7210 */ /* 0x000fca0007ffe0ff */
[----:B------:R-:W-:-:S04]  /*0b40*/  IMAD R11, R11, UR11, R10 ;  /* 0x0000000b0b0b7c24 */ /* 0x000fc8000f8e020a */
[----:B0-----:R-:W-:-:S05]  /*0b50*/  IMAD.WIDE R2, R11, 0x4, R2 ;  /* 0x000000040b027825 */ /* 0x001fca00078e0202 */
[----:B------:R-:W-:Y:S01]  /*0b60*/  STG.E desc[UR6][R2.64], R12 ;  /* 0x0000000c02007986 */ /* 0x000fe2000c101906 */
[----:B------:R-:W-:Y:S05]  /*0b70*/  EXIT ;  /* 0x000000000000794d */ /* 0x000fea0003800000 */
.L_x_45:
        /* <DEDUP_REMOVED lines=16> */
.L_x_55:


//--------------------- .text._Z26extract_with_interpolationiPfS_S_iiii --------------------------
	.section	.text._Z26extract_with_interpolationiPfS_S_iiii,"ax",@progbits
	.align	128
        .global         _Z26extract_with_interpolationiPfS_S_iiii
        .type           _Z26extract_with_interpolationiPfS_S_iiii,@function
        .size           _Z26extract_with_interpolationiPfS_S_iiii,(.L_x_56 - _Z26extract_with_interpolationiPfS_S_iiii)
        .other          _Z26extract_with_interpolationiPfS_S_iiii,@"STO_CUDA_ENTRY STV_DEFAULT"
_Z26extract_with_interpolationiPfS_S_iiii:
.text._Z26extract_with_interpolationiPfS_S_iiii:
[----:B------:R-:W-:Y:S01]  /*0000*/  LDC R1, c[0x0][0x37c] ;  /* 0x0000df00ff017b82 */ /* 0x000fe20000000800 */
[----:B------:R-:W0:Y:S07]  /*0010*/  S2R R0, SR_TID.X ;  /* 0x0000000000007919 */ /* 0x000e2e0000002100 */
[----:B------:R-:W0:Y:S01]  /*0020*/  S2UR UR4, SR_CTAID.X ;  /* 0x00000000000479c3 */ /* 0x000e220000002500 */
[----:B------:R-:W1:Y:S07]  /*0030*/  LDCU UR5, c[0x0][0x380] ;  /* 0x00007000ff0577ac */ /* 0x000e6e0008000800 */
[----:B------:R-:W0:Y:S02]  /*0040*/  LDC R13, c[0x0][0x360] ;  /* 0x0000d800ff0d7b82 */ /* 0x000e240000000800 */
[----:B0-----:R-:W-:-:S05]  /*0050*/  IMAD R13, R13, UR4, R0 ;  /* 0x000000040d0d7c24 */ /* 0x001fca000f8e0200 */
[----:B-1----:R-:W-:-:S13]  /*0060*/  ISETP.GE.AND P0, PT, R13, UR5, PT ;  /* 0x000000050d007c0c */ /* 0x002fda000bf06270 */
[----:B------:R-:W-:Y:S05]  /*0070*/  @P0 EXIT ;  /* 0x000000000000094d */ /* 0x000fea0003800000 */
[----:B------:R-:W0:Y:S02]  /*0080*/  LDC R0, c[0x0][0x3a4] ;  /* 0x0000e900ff007b82 */ /* 0x000e240000000800 */
[----:B0-----:R-:W-:-:S13]  /*0090*/  ISETP.GE.AND P0, PT, R0, 0x1, PT ;  /* 0x000000010000780c */ /* 0x001fda0003f06270 */
[----:B------:R-:W-:Y:S05]  /*00a0*/  @!P0 EXIT ;  /* 0x000000000000894d */ /* 0x000fea0003800000 */
[----:B------:R-:W0:Y:S01]  /*00b0*/  LDC.64 R10, c[0x0][0x3a8] ;  /* 0x0000ea00ff0a7b82 */ /* 0x000e220000000a00 */
[----:B------:R-:W1:Y:S02]  /*00c0*/  LDCU.64 UR6, c[0x0][0x358] ;  /* 0x00006b00ff0677ac */ /* 0x000e640008000a00 */
[----:B01----:R-:W-:-:S07]  /*00d0*/  IMAD R11, R11, R10, RZ ;  /* 0x0000000a0b0b7224 */ /* 0x003fce00078e02ff */
.L_x_50:
[----:B0-2---:R-:W0:Y:S01]  /*00e0*/  LDC.64 R2, c[0x0][0x390] ;  /* 0x0000e400ff027b82 */ /* 0x005e220000000a00 */
[----:B------:R-:W-:-:S07]  /*00f0*/  SHF.L.U32 R5, R13, 0x1, RZ ;  /* 0x000000010d057819 */ /* 0x000fce00000006ff */
[----:B-1----:R-:W1:Y:S01]  /*0100*/  LDC.64 R14, c[0x0][0x3a0] ;  /* 0x0000e800ff0e7b82 */ /* 0x002e620000000a00 */
[----:B0-----:R-:W-:-:S05]  /*0110*/  IMAD.WIDE R2, R5, 0x4, R2 ;  /* 0x0000000405027825 */ /* 0x001fca00078e0202 */
[----:B------:R-:W2:Y:S04]  /*0120*/  LDG.E R12, desc[UR6][R2.64+0x4] ;  /* 0x00000406020c7981 */ /* 0x000ea8000c1e1900 */
[----:B------:R0:W3:Y:S01]  /*0130*/  LDG.E R6, desc[UR6][R2.64] ;  /* 0x0000000602067981 */ /* 0x0000e2000c1e1900 */
[----:B-1----:R-:W-:-:S04]  /*0140*/  IABS R7, R14 ;  /* 0x0000000e00077213 */ /* 0x002fc80000000000 */
[----:B------:R-:W1:Y:S01]  /*0150*/  I2F.RP R0, R7 ;  /* 0x0000000700007306 */ /* 0x000e620000209400 */
[----:B0-----:R-:W-:-:S07]  /*0160*/  IABS R2, R13 ;  /* 0x0000000d00027213 */ /* 0x001fce0000000000 */
[----:B-1----:R-:W0:Y:S02]  /*0170*/  MUFU.RCP R0, R0 ;  /* 0x0000000000007308 */ /* 0x002e240000001000 */
[----:B0-----:R-:W-:-:S06]  /*0180*/  IADD3 R4, PT, PT, R0, 0xffffffe, RZ ;  /* 0x0ffffffe00047810 */ /* 0x001fcc0007ffe0ff */
[----:B------:R0:W1:Y:S02]  /*0190*/  F2I.FTZ.U32.TRUNC.NTZ R5, R4 ;  /* 0x0000000400057305 */ /* 0x000064000021f000 */
[----:B0-----:R-:W-:Y:S01]  /*01a0*/  HFMA2 R4, -RZ, RZ, 0, 0 ;  /* 0x00000000ff047431 */ /* 0x001fe200000001ff */
[----:B-1----:R-:W-:-:S05]  /*01b0*/  IADD3 R8, PT, PT, RZ, -R5, RZ ;  /* 0x80000005ff087210 */ /* 0x002fca0007ffe0ff */
[----:B------:R-:W-:-:S04]  /*01c0*/  IMAD R9, R8, R7, RZ ;  /* 0x0000000708097224 */ /* 0x000fc800078e02ff */
[----:B------:R-:W-:Y:S02]  /*01d0*/  IMAD.HI.U32 R5, R5, R9, R4 ;  /* 0x0000000905057227 */ /* 0x000fe400078e0004 */
[----:B------:R-:W0:Y:S04]  /*01e0*/  LDC.64 R8, c[0x0][0x3a8] ;  /* 0x0000ea00ff087b82 */ /* 0x000e280000000a00 */
[----:B------:R-:W-:-:S05]  /*01f0*/  IMAD.HI.U32 R5, R5, R2, RZ ;  /* 0x0000000205057227 */ /* 0x000fca00078e00ff */
[----:B------:R-:W-:-:S05]  /*0200*/  IADD3 R0, PT, PT, -R5, RZ, RZ ;  /* 0x000000ff05007210 */ /* 0x000fca0007ffe1ff */
[----:B------:R-:W-:Y:S01]  /*0210*/  IMAD R0, R7, R0, R2 ;  /* 0x0000000007007224 */ /* 0x000fe200078e0202 */
[----:B------:R-:W-:-:S04]  /*0220*/  LOP3.LUT R2, R13, R14, RZ, 0x3c, !PT ;  /* 0x0000000e0d027212 */ /* 0x000fc800078e3cff */
[----:B------:R-:W-:Y:S02]  /*0230*/  ISETP.GT.U32.AND P4, PT, R7, R0, PT ;  /* 0x000000000700720c */ /* 0x000fe40003f84070 */
[----:B------:R-:W-:Y:S02]  /*0240*/  ISETP.GE.AND P1, PT, R2, RZ, PT ;  /* 0x000000ff0200720c */ /* 0x000fe40003f26270 */
[----:B0-----:R-:W-:Y:S02]  /*0250*/  IADD3 R17, PT, PT, R8, -0x1, RZ ;  /* 0xffffffff08117810 */ /* 0x001fe40007ffe0ff */
[----:B------:R-:W-:-:S07]  /*0260*/  IADD3 R8, PT, PT, R9, -0x1, RZ ;  /* 0xffffffff09087810 */ /* 0x000fce0007ffe0ff */
[-C--:B------:R-:W-:Y:S02]  /*0270*/  @!P4 IADD3 R0, PT, PT, R0, -R7.reuse, RZ ;  /* 0x800000070000c210 */ /* 0x080fe40007ffe0ff */
[----:B------:R-:W-:Y:S02]  /*0280*/  @!P4 IADD3 R5, PT, PT, R5, 0x1, RZ ;  /* 0x000000010505c810 */ /* 0x000fe40007ffe0ff */
[----:B------:R-:W-:-:S13]  /*0290*/  ISETP.GE.U32.AND P0, PT, R0, R7, PT ;  /* 0x000000070000720c */ /* 0x000fda0003f06070 */
[----:B------:R-:W-:-:S04]  /*02a0*/  @P0 IADD3 R5, PT, PT, R5, 0x1, RZ ;  /* 0x0000000105050810 */ /* 0x000fc80007ffe0ff */
[----:B------:R-:W-:-:S04]  /*02b0*/  MOV R24, R5 ;  /* 0x0000000500187202 */ /* 0x000fc80000000f00 */
[----:B------:R-:W-:Y:S01]  /*02c0*/  @!P1 IADD3 R24, PT, PT, -R24, RZ, RZ ;  /* 0x000000ff18189210 */ /* 0x000fe20007ffe1ff */
[----:B--2---:R-:W0:Y:S08]  /*02d0*/  F2I.FLOOR.NTZ R4, R12 ;  /* 0x0000000c00047305 */ /* 0x004e300000207100 */
[----:B---3--:R-:W1:Y:S01]  /*02e0*/  F2I.FLOOR.NTZ R3, R6 ;  /* 0x0000000600037305 */ /* 0x008e620000207100 */
[----:B0-----:R-:W-:-:S02]  /*02f0*/  ISETP.GE.AND P6, PT, R4, RZ, PT ;  /* 0x000000ff0400720c */ /* 0x001fc40003fc6270 */
[----:B------:R-:W-:Y:S02]  /*0300*/  VIADDMNMX R9, R4, 0x1, R17, PT ;  /* 0x0000000104097846 */ /* 0x000fe40003800111 */
[----:B------:R-:W-:Y:S02]  /*0310*/  VIMNMX R7, PT, PT, R17, R4, PT ;  /* 0x0000000411077248 */ /* 0x000fe40003fe0100 */
[----:B------:R-:W-:Y:S02]  /*0320*/  SEL R9, R9, RZ, P6 ;  /* 0x000000ff09097207 */ /* 0x000fe40003000000 */
[C---:B-1----:R-:W-:Y:S02]  /*0330*/  VIADDMNMX R10, R3.reuse, 0x1, R8, PT ;  /* 0x00000001030a7846 */ /* 0x042fe40003800108 */
[C---:B------:R-:W-:Y:S02]  /*0340*/  ISETP.GT.AND P2, PT, R3.reuse, RZ, PT ;  /* 0x000000ff0300720c */ /* 0x040fe40003f44270 */
[----:B------:R-:W-:-:S02]  /*0350*/  ISETP.GE.AND P5, PT, R3, RZ, PT ;  /* 0x000000ff0300720c */ /* 0x000fc40003fa6270 */
[----:B------:R-:W-:Y:S02]  /*0360*/  VIMNMX R8, PT, PT, R8, R3, PT ;  /* 0x0000000308087248 */ /* 0x000fe40003fe0100 */
[----:B------:R-:W-:Y:S02]  /*0370*/  I2FP.F32.S32 R17, R9 ;  /* 0x0000000900117245 */ /* 0x000fe40000201400 */
[----:B------:R-:W-:Y:S02]  /*0380*/  SEL R10, R10, RZ, P5 ;  /* 0x000000ff0a0a7207 */ /* 0x000fe40002800000 */
[----:B------:R-:W-:Y:S01]  /*0390*/  SEL R8, R8, RZ, P2 ;  /* 0x000000ff08087207 */ /* 0x000fe20001000000 */
[----:B------:R-:W-:Y:S01]  /*03a0*/  FADD R0, -R12, R17 ;  /* 0x000000110c007221 */ /* 0x000fe20000000100 */
[----:B------:R-:W-:Y:S02]  /*03b0*/  ISETP.GT.AND P3, PT, R4, RZ, PT ;  /* 0x000000ff0400720c */ /* 0x000fe40003f64270 */
[----:B------:R-:W-:-:S02]  /*03c0*/  I2FP.F32.S32 R3, R10 ;  /* 0x0000000a00037245 */ /* 0x000fc40000201400 */
[----:B------:R-:W-:Y:S02]  /*03d0*/  I2FP.F32.S32 R17, R8 ;  /* 0x0000000800117245 */ /* 0x000fe40000201400 */
[----:B------:R-:W-:Y:S01]  /*03e0*/  SEL R7, R7, RZ, P3 ;  /* 0x000000ff07077207 */ /* 0x000fe20001800000 */
[----:B------:R-:W-:Y:S01]  /*03f0*/  FADD R3, -R6, R3 ;  /* 0x0000000306037221 */ /* 0x000fe20000000100 */
[----:B------:R-:W-:Y:S01]  /*0400*/  ISETP.NE.AND P2, PT, R14, RZ, PT ;  /* 0x000000ff0e00720c */ /* 0x000fe20003f45270 */
[----:B------:R-:W-:Y:S01]  /*0410*/  FADD R17, R6, -R17 ;  /* 0x8000001106117221 */ /* 0x000fe20000000000 */
[----:B------:R-:W-:Y:S02]  /*0420*/  I2FP.F32.S32 R19, R7 ;  /* 0x0000000700137245 */ /* 0x000fe40000201400 */
[----:B------:R-:W-:Y:S02]  /*0430*/  ISETP.NE.AND P0, PT, R8, R10, PT ;  /* 0x0000000a0800720c */ /* 0x000fe40003f05270 */
[----:B------:R-:W-:Y:S01]  /*0440*/  ISETP.NE.AND P3, PT, R7, R9, PT ;  /* 0x000000090700720c */ /* 0x000fe20003f65270 */
[----:B------:R-:W-:Y:S01]  /*0450*/  FADD R19, R12, -R19 ;  /* 0x800000130c137221 */ /* 0x000fe20000000000 */
[----:B------:R-:W-:-:S02]  /*0460*/  FSEL R3, R3, 1, P0 ;  /* 0x3f80000003037808 */ /* 0x000fc40000000000 */
[----:B------:R-:W-:Y:S02]  /*0470*/  FSEL R17, R17, RZ, P0 ;  /* 0x000000ff11117208 */ /* 0x000fe40000000000 */
[----:B------:R-:W-:Y:S02]  /*0480*/  ISETP.GE.U32.AND P0, PT, R15, 0x4, PT ;  /* 0x000000040f00780c */ /* 0x000fe40003f06070 */
[----:B------:R-:W-:Y:S02]  /*0490*/  FSEL R0, R0, 1, P3 ;  /* 0x3f80000000007808 */ /* 0x000fe40001800000 */
[----:B------:R-:W-:Y:S02]  /*04a0*/  FSEL R12, R19, RZ, P3 ;  /* 0x000000ff130c7208 */ /* 0x000fe40001800000 */
[----:B------:R-:W-:Y:S01]  /*04b0*/  @!P2 LOP3.LUT R24, RZ, R14, RZ, 0x33, !PT ;  /* 0x0000000eff18a212 */ /* 0x000fe200078e33ff */
[-C--:B------:R-:W-:Y:S01]  /*04c0*/  FMUL R6, R3, R0.reuse ;  /* 0x0000000003067220 */ /* 0x080fe20000400000 */
[----:B------:R-:W-:Y:S01]  /*04d0*/  FMUL R2, R17, R0 ;  /* 0x0000000011027220 */ /* 0x000fe20000400000 */
[-C--:B------:R-:W-:Y:S01]  /*04e0*/  FMUL R4, R3, R12.reuse ;  /* 0x0000000c03047220 */ /* 0x080fe20000400000 */
[----:B------:R-:W-:Y:S01]  /*04f0*/  IADD3 R3, PT, PT, -R24, RZ, RZ ;  /* 0x000000ff18037210 */ /* 0x000fe20007ffe1ff */
[----:B------:R-:W-:Y:S01]  /*0500*/  FMUL R0, R17, R12 ;  /* 0x0000000c11007220 */ /* 0x000fe20000400000 */
[----:B------:R-:W-:-:S02]  /*0510*/  HFMA2 R12, -RZ, RZ, 0, 0 ;  /* 0x00000000ff0c7431 */ /* 0x000fc400000001ff */
[----:B------:R-:W-:Y:S02]  /*0520*/  IMAD R5, R24, R15, RZ ;  /* 0x0000000f18057224 */ /* 0x000fe400078e02ff */
[----:B------:R-:W-:Y:S01]  /*0530*/  IMAD R3, R14, R3, R13 ;  /* 0x000000030e037224 */ /* 0x000fe200078e020d */
[----:B------:R-:W-:Y:S06]  /*0540*/  @!P0 BRA `(.L_x_46) ;  /* 0x0000000400d08947 */ /* 0x000fec0003800000 */
[----:B------:R-:W0:Y:S01]  /*0550*/  LDC.64 R20, c[0x0][0x3a8] ;  /* 0x0000ea00ff147b82 */ /* 0x000e220000000a00 */
[----:B------:R-:W1:Y:S01]  /*0560*/  LDCU UR5, c[0x0][0x3a4] ;  /* 0x00007480ff0577ac */ /* 0x000e620008000800 */
[----:B------:R-:W-:Y:S01]  /*0570*/  IADD3 R16, PT, PT, R5, 0x2, RZ ;  /* 0x0000000205107810 */ /* 0x000fe20007ffe0ff */
[----:B------:R-:W-:Y:S01]  /*0580*/  IMAD R12, R15, R14, RZ ;  /* 0x0000000e0f0c7224 */ /* 0x000fe200078e02ff */
[----:B------:R-:W-:-:S03]  /*0590*/  IADD3 R17, PT, PT, R5, 0x3, RZ ;  /* 0x0000000305117810 */ /* 0x000fc60007ffe0ff */
[----:B------:R-:W-:Y:S01]  /*05a0*/  IMAD R41, R24, R12, R3 ;  /* 0x0000000c18297224 */ /* 0x000fe200078e0203 */
[----:B-1----:R-:W-:-:S04]  /*05b0*/  ULOP3.LUT UR4, UR5, 0x7ffffffc, URZ, 0xc0, !UPT ;  /* 0x7ffffffc05047892 */ /* 0x002fc8000f8ec0ff */
[----:B------:R-:W-:Y:S01]  /*05c0*/  UIADD3 UR4, UPT, UPT, -UR4, URZ, URZ ;  /* 0x000000ff04047290 */ /* 0x000fe2000fffe1ff */
[CC--:B0-----:R-:W-:Y:S02]  /*05d0*/  IMAD R38, R16.reuse, R20.reuse, R9 ;  /* 0x0000001410267224 */ /* 0x0c1fe400078e0209 */
[-C--:B------:R-:W-:Y:S02]  /*05e0*/  IMAD R34, R16, R20.reuse, R7 ;  /* 0x0000001410227224 */ /* 0x080fe400078e0207 */
[CC--:B------:R-:W-:Y:S01]  /*05f0*/  IMAD R36, R17.reuse, R20.reuse, R9 ;  /* 0x0000001411247224 */ /* 0x0c0fe200078e0209 */
[----:B------:R-:W-:Y:S01]  /*0600*/  MOV R40, UR4 ;  /* 0x0000000400287c02 */ /* 0x000fe20008000f00 */
[----:B------:R-:W-:Y:S02]  /*0610*/  IMAD R16, R20, UR5, RZ ;  /* 0x0000000514107c24 */ /* 0x000fe4000f8e02ff */
[-C--:B------:R-:W-:Y:S02]  /*0620*/  IMAD R17, R17, R20.reuse, R7 ;  /* 0x0000001411117224 */ /* 0x080fe400078e0207 */
[----:B------:R-:W-:-:S02]  /*0630*/  IMAD R20, R5, R20, R20 ;  /* 0x0000001405147224 */ /* 0x000fc400078e0214 */
[CC--:B------:R-:W-:Y:S02]  /*0640*/  IMAD R12, R24.reuse, R16.reuse, R9 ;  /* 0x00000010180c7224 */ /* 0x0c0fe400078e0209 */
[----:B------:R-:W-:Y:S01]  /*0650*/  IMAD R24, R24, R16, R7 ;  /* 0x0000001018187224 */ /* 0x000fe200078e0207 */
[-C--:B------:R-:W-:Y:S01]  /*0660*/  IADD3 R15, PT, PT, R9, R20.reuse, RZ ;  /* 0x00000014090f7210 */ /* 0x080fe20007ffe0ff */
[-C--:B------:R-:W-:Y:S01]  /*0670*/  IMAD R23, R17, R21.reuse, R10 ;  /* 0x0000001511177224 */ /* 0x080fe200078e020a */
[----:B------:R-:W-:Y:S01]  /*0680*/  IADD3 R16, PT, PT, R7, R20, RZ ;  /* 0x0000001407107210 */ /* 0x000fe20007ffe0ff */
[-C--:B------:R-:W-:Y:S02]  /*0690*/  IMAD R19, R17, R21.reuse, R8 ;  /* 0x0000001511137224 */ /* 0x080fe400078e0208 */
[-CC-:B------:R-:W-:Y:S02]  /*06a0*/  IMAD R39, R38, R21.reuse, R10.reuse ;  /* 0x0000001526277224 */ /* 0x180fe400078e020a */
[----:B------:R-:W-:-:S02]  /*06b0*/  IMAD R37, R36, R21, R10 ;  /* 0x0000001524257224 */ /* 0x000fc400078e020a */
[-CC-:B------:R-:W-:Y:S02]  /*06c0*/  IMAD R35, R34, R21.reuse, R10.reuse ;  /* 0x0000001522237224 */ /* 0x180fe400078e020a */
[-CC-:B------:R-:W-:Y:S02]  /*06d0*/  IMAD R17, R15, R21.reuse, R10.reuse ;  /* 0x000000150f117224 */ /* 0x180fe400078e020a */
[CC--:B------:R-:W-:Y:S02]  /*06e0*/  IMAD R22, R12.reuse, R21.reuse, R10 ;  /* 0x000000150c167224 */ /* 0x0c0fe400078e020a */
[-C--:B------:R-:W-:Y:S02]  /*06f0*/  IMAD R20, R12, R21.reuse, R8 ;  /* 0x000000150c147224 */ /* 0x080fe400078e0208 */
[-C--:B------:R-:W-:Y:S02]  /*0700*/  IMAD R18, R16, R21.reuse, R10 ;  /* 0x0000001510127224 */ /* 0x080fe400078e020a */
[----:B------:R-:W-:-:S02]  /*0710*/  IMAD R38, R38, R21, R8 ;  /* 0x0000001526267224 */ /* 0x000fc400078e0208 */
[-CC-:B------:R-:W-:Y:S02]  /*0720*/  IMAD R36, R36, R21.reuse, R8.reuse ;  /* 0x0000001524247224 */ /* 0x180fe400078e0208 */
[-CC-:B------:R-:W-:Y:S02]  /*0730*/  IMAD R34, R34, R21.reuse, R8.reuse ;  /* 0x0000001522227224 */ /* 0x180fe400078e0208 */
[-CC-:B------:R-:W-:Y:S02]  /*0740*/  IMAD R15, R15, R21.reuse, R8.reuse ;  /* 0x000000150f0f7224 */ /* 0x180fe400078e0208 */
[-C--:B------:R-:W-:Y:S02]  /*0750*/  IMAD R16, R16, R21.reuse, R8 ;  /* 0x0000001510107224 */ /* 0x080fe400078e0208 */
[CC--:B------:R-:W-:Y:S02]  /*0760*/  IMAD R12, R24.reuse, R21.reuse, R10 ;  /* 0x00000015180c7224 */ /* 0x0c0fe400078e020a */
[----:B------:R-:W-:-:S07]  /*0770*/  IMAD R21, R24, R21, R8 ;  /* 0x0000001518157224 */ /* 0x000fce00078e0208 */
.L_x_47:
[----:B0-----:R-:W0:Y:S08]  /*0780*/  LDC.64 R26, c[0x0][0x388] ;  /* 0x0000e200ff1a7b82 */ /* 0x001e300000000a00 */
[----:B------:R-:W1:Y:S01]  /*0790*/  LDC.64 R24, c[0x0][0x398] ;  /* 0x0000e600ff187b82 */ /* 0x000e620000000a00 */
[----:B0-----:R-:W-:-:S04]  /*07a0*/  IMAD.WIDE R30, R20, 0x4, R26 ;  /* 0x00000004141e7825 */ /* 0x001fc800078e021a */
[--C-:B------:R-:W-:Y:S02]  /*07b0*/  IMAD.WIDE R28, R21, 0x4, R26.reuse ;  /* 0x00000004151c7825 */ /* 0x100fe400078e021a */
[----:B------:R-:W2:Y:S02]  /*07c0*/  LDG.E R31, desc[UR6][R30.64] ;  /* 0x000000061e1f7981 */ /* 0x000ea4000c1e1900 */
[--C-:B------:R-:W-:Y:S02]  /*07d0*/  IMAD.WIDE R42, R12, 0x4, R26.reuse ;  /* 0x000000040c2a7825 */ /* 0x100fe400078e021a */
[----:B------:R-:W3:Y:S02]  /*07e0*/  LDG.E R29, desc[UR6][R28.64] ;  /* 0x000000061c1d7981 */ /* 0x000ee4000c1e1900 */
[----:B------:R-:W-:Y:S02]  /*07f0*/  IMAD.WIDE R32, R22, 0x4, R26 ;  /* 0x0000000416207825 */ /* 0x000fe400078e021a */
[----:B------:R-:W4:Y:S04]  /*0800*/  LDG.E R42, desc[UR6][R42.64] ;  /* 0x000000062a2a7981 */ /* 0x000f28000c1e1900 */
[----:B------:R-:W5:Y:S01]  /*0810*/  LDG.E R32, desc[UR6][R32.64] ;  /* 0x0000000620207981 */ /* 0x000f62000c1e1900 */
[----:B-1----:R-:W-:-:S04]  /*0820*/  IMAD.WIDE R24, R41, 0x4, R24 ;  /* 0x0000000429187825 */ /* 0x002fc800078e0218 */
[----:B--2---:R-:W-:Y:S01]  /*0830*/  FMUL R45, R4, R31 ;  /* 0x0000001f042d7220 */ /* 0x004fe20000400000 */
[----:B------:R-:W-:-:S04]  /*0840*/  IMAD.WIDE R30, R15, 0x4, R26 ;  /* 0x000000040f1e7825 */ /* 0x000fc800078e021a */
[----:B---3--:R-:W-:Y:S01]  /*0850*/  FFMA R45, R6, R29, R45 ;  /* 0x0000001d062d7223 */ /* 0x008fe2000000002d */
[----:B------:R-:W-:-:S04]  /*0860*/  IMAD.WIDE R28, R16, 0x4, R26 ;  /* 0x00000004101c7825 */ /* 0x000fc800078e021a */
[----:B----4-:R-:W-:-:S04]  /*0870*/  FFMA R45, R2, R42, R45 ;  /* 0x0000002a022d7223 */ /* 0x010fc8000000002d */
[----:B-----5:R-:W-:Y:S01]  /*0880*/  FFMA R45, R0, R32, R45 ;  /* 0x00000020002d7223 */ /* 0x020fe2000000002d */
[----:B------:R-:W-:-:S04]  /*0890*/  IMAD.WIDE R32, R18, 0x4, R26 ;  /* 0x0000000412207825 */ /* 0x000fc800078e021a */
[----:B------:R0:W-:Y:S04]  /*08a0*/  STG.E desc[UR6][R24.64], R45 ;  /* 0x0000002d18007986 */ /* 0x0001e8000c101906 */
[----:B------:R-:W2:Y:S01]  /*08b0*/  LDG.E R31, desc[UR6][R30.64] ;  /* 0x000000061e1f7981 */ /* 0x000ea2000c1e1900 */
[----:B------:R-:W-:-:S03]  /*08c0*/  IMAD.WIDE R42, R17, 0x4, R26 ;  /* 0x00000004112a7825 */ /* 0x000fc600078e021a */
[----:B------:R-:W3:Y:S04]  /*08d0*/  LDG.E R29, desc[UR6][R28.64] ;  /* 0x000000061c1d7981 */ /* 0x000ee8000c1e1900 */
[----:B------:R-:W4:Y:S04]  /*08e0*/  LDG.E R33, desc[UR6][R32.64] ;  /* 0x0000000620217981 */ /* 0x000f28000c1e1900 */
[----:B------:R-:W5:Y:S01]  /*08f0*/  LDG.E R43, desc[UR6][R42.64] ;  /* 0x000000062a2b7981 */ /* 0x000f62000c1e1900 */
[----:B0-----:R-:W-:-:S04]  /*0900*/  IMAD.WIDE R24, R14, 0x4, R24 ;  /* 0x000000040e187825 */ /* 0x001fc800078e0218 */
        /* <DEDUP_REMOVED lines=27> */
[----:B0-----:R-:W-:Y:S01]  /*0ac0*/  IMAD.WIDE R24, R14, 0x4, R24 ;  /* 0x000000040e187825 */ /* 0x001fe200078e0218 */
[----:B------:R-:W-:-:S02]  /*0ad0*/  IADD3 R40, PT, PT, R40, 0x4, RZ ;  /* 0x0000000428287810 */ /* 0x000fc40007ffe0ff */
[C---:B------:R-:W-:Y:S02]  /*0ae0*/  LEA R17, R11.reuse, R17, 0x2 ;  /* 0x000000110b117211 */ /* 0x040fe400078e10ff */
[----:B------:R-:W-:Y:S02]  /*0af0*/  ISETP.NE.AND P0, PT, R40, RZ, PT ;  /* 0x000000ff2800720c */ /* 0x000fe40003f05270 */
[C---:B------:R-:W-:Y:S02]  /*0b00*/  LEA R15, R11.reuse, R15, 0x2 ;  /* 0x0000000f0b0f7211 */ /* 0x040fe400078e10ff */
[C---:B------:R-:W-:Y:S02]  /*0b10*/  LEA R39, R11.reuse, R39, 0x2 ;  /* 0x000000270b277211 */ /* 0x040fe400078e10ff */
[C---:B------:R-:W-:Y:S02]  /*0b20*/  LEA R38, R11.reuse, R38, 0x2 ;  /* 0x000000260b267211 */ /* 0x040fe400078e10ff */
[----:B------:R-:W-:-:S02]  /*0b30*/  LEA R37, R11, R37, 0x2 ;  /* 0x000000250b257211 */ /* 0x000fc400078e10ff */
[C---:B------:R-:W-:Y:S02]  /*0b40*/  LEA R36, R11.reuse, R36, 0x2 ;  /* 0x000000240b247211 */ /* 0x040fe400078e10ff */
[C---:B------:R-:W-:Y:S02]  /*0b50*/  LEA R22, R11.reuse, R22, 0x2 ;  /* 0x000000160b167211 */ /* 0x040fe400078e10ff */
        /* <DEDUP_REMOVED lines=8> */
[----:B------:R-:W-:Y:S02]  /*0be0*/  LEA R21, R11, R21, 0x2 ;  /* 0x000000150b157211 */ /* 0x000fe400078e10ff */
[----:B------:R-:W-:Y:S01]  /*0bf0*/  LEA R41, R14, R41, 0x2 ;  /* 0x000000290e297211 */ /* 0x000fe200078e10ff */
[----:B--2---:R-:W-:-:S04]  /*0c00*/  FMUL R43, R4, R31 ;  /* 0x0000001f042b7220 */ /* 0x004fc80000400000 */
[----:B---3--:R-:W-:-:S04]  /*0c10*/  FFMA R43, R6, R29, R43 ;  /* 0x0000001d062b7223 */ /* 0x008fc8000000002b */
[----:B----4-:R-:W-:-:S04]  /*0c20*/  FFMA R43, R2, R32, R43 ;  /* 0x00000020022b7223 */ /* 0x010fc8000000002b */
[----:B-----5:R-:W-:-:S05]  /*0c30*/  FFMA R43, R0, R26, R43 ;  /* 0x0000001a002b7223 */ /* 0x020fca000000002b */
[----:B------:R0:W-:Y:S01]  /*0c40*/  STG.E desc[UR6][R24.64], R43 ;  /* 0x0000002b18007986 */ /* 0x0001e2000c101906 */
[----:B------:R-:W-:Y:S05]  /*0c50*/  @P0 BRA `(.L_x_47) ;  /* 0xfffffff800c80947 */ /* 0x000fea000383ffff */
[----:B------:R-:W1:Y:S02]  /*0c60*/  LDCU UR4, c[0x0][0x3a4] ;  /* 0x00007480ff0477ac */ /* 0x000e640008000800 */
[----:B-1----:R-:W-:-:S06]  /*0c70*/  ULOP3.LUT UR4, UR4, 0x7ffffffc, URZ, 0xc0, !UPT ;  /* 0x7ffffffc04047892 */ /* 0x002fcc000f8ec0ff */
[----:B------:R-:W-:-:S07]  /*0c80*/  MOV R12, UR4 ;  /* 0x00000004000c7c02 */ /* 0x000fce0008000f00 */
.L_x_46:
[----:B------:R-:W1:Y:S02]  /*0c90*/  LDCU UR4, c[0x0][0x3a4] ;  /* 0x00007480ff0477ac */ /* 0x000e640008000800 */
[----:B-1----:R-:W-:-:S09]  /*0ca0*/  ULOP3.LUT UP0, UR5, UR4, 0x3, URZ, 0xc0, !UPT ;  /* 0x0000000304057892 */ /* 0x002fd2000f80c0ff */
[----:B------:R-:W-:Y:S05]  /*0cb0*/  BRA.U !UP0, `(.L_x_48) ;  /* 0x0000000508307547 */ /* 0x000fea000b800000 */
[----:B------:R-:W-:Y:S02]  /*0cc0*/  UISETP.NE.AND UP0, UPT, UR5, 0x1, UPT ;  /* 0x000000010500788c */ /* 0x000fe4000bf05270 */
[----:B------:R-:W-:-:S04]  /*0cd0*/  ULOP3.LUT UR4, UR4, 0x1, URZ, 0xc0, !UPT ;  /* 0x0000000104047892 */ /* 0x000fc8000f8ec0ff */
[----:B------:R-:W-:-:S03]  /*0ce0*/  UISETP.NE.U32.AND UP1, UPT, UR4, 0x1, UPT ;  /* 0x000000010400788c */ /* 0x000fc6000bf25070 */
[----:B------:R-:W-:Y:S08]  /*0cf0*/  BRA.U !UP0, `(.L_x_49) ;  /* 0x0000000108b87547 */ /* 0x000ff0000b800000 */
[----:B------:R-:W1:Y:S01]  /*0d00*/  LDCU.64 UR4, c[0x0][0x3a8] ;  /* 0x00007500ff0477ac */ /* 0x000e620008000a00 */
[----:B------:R-:W2:Y:S01]  /*0d10*/  LDC.64 R16, c[0x0][0x388] ;  /* 0x0000e200ff107b82 */ /* 0x000ea20000000a00 */
[----:B------:R-:W-:-:S07]  /*0d20*/  IADD3 R28, PT, PT, R5, R12, RZ ;  /* 0x0000000c051c7210 */ /* 0x000fce0007ffe0ff */
[----:B------:R-:W3:Y:S01]  /*0d30*/  LDC.64 R18, c[0x0][0x398] ;  /* 0x0000e600ff127b82 */ /* 0x000ee20000000a00 */
[C---:B-1----:R-:W-:Y:S02]  /*0d40*/  IMAD R29, R28.reuse, UR4, R9 ;  /* 0x000000041c1d7c24 */ /* 0x042fe4000f8e0209 */
[----:B------:R-:W-:Y:S02]  /*0d50*/  IMAD R15, R28, UR4, R7 ;  /* 0x000000041c0f7c24 */ /* 0x000fe4000f8e0207 */
[--C-:B0-----:R-:W-:Y:S02]  /*0d60*/  IMAD R25, R29, UR5, R8.reuse ;  /* 0x000000051d197c24 */ /* 0x101fe4000f8e0208 */
[----:B------:R-:W-:Y:S02]  /*0d70*/  IMAD R21, R15, UR5, R8 ;  /* 0x000000050f157c24 */ /* 0x000fe4000f8e0208 */
[----:B--2---:R-:W-:-:S04]  /*0d80*/  IMAD.WIDE R24, R25, 0x4, R16 ;  /* 0x0000000419187825 */ /* 0x004fc800078e0210 */
[----:B------:R-:W-:Y:S02]  /*0d90*/  IMAD R23, R15, UR5, R10 ;  /* 0x000000050f177c24 */ /* 0x000fe4000f8e020a */
[--C-:B------:R-:W-:Y:S01]  /*0da0*/  IMAD.WIDE R20, R21, 0x4, R16.reuse ;  /* 0x0000000415147825 */ /* 0x100fe200078e0210 */
[----:B------:R-:W2:Y:S03]  /*0db0*/  LDG.E R25, desc[UR6][R24.64] ;  /* 0x0000000618197981 */ /* 0x000ea6000c1e1900 */
[----:B------:R-:W-:Y:S02]  /*0dc0*/  IMAD.WIDE R22, R23, 0x4, R16 ;  /* 0x0000000417167825 */ /* 0x000fe400078e0210 */
[----:B------:R-:W4:Y:S02]  /*0dd0*/  LDG.E R21, desc[UR6][R20.64] ;  /* 0x0000000614157981 */ /* 0x000f24000c1e1900 */
[----:B------:R-:W-:-:S02]  /*0de0*/  IMAD R27, R29, UR5, R10 ;  /* 0x000000051d1b7c24 */ /* 0x000fc4000f8e020a */
[----:B------:R0:W5:Y:S02]  /*0df0*/  LDG.E R22, desc[UR6][R22.64] ;  /* 0x0000000616167981 */ /* 0x000164000c1e1900 */
[----:B------:R-:W-:-:S06]  /*0e00*/  IMAD.WIDE R26, R27, 0x4, R16 ;  /* 0x000000041b1a7825 */ /* 0x000fcc00078e0210 */
[----:B------:R-:W5:Y:S01]  /*0e10*/  LDG.E R26, desc[UR6][R26.64] ;  /* 0x000000061a1a7981 */ /* 0x000f62000c1e1900 */
[----:B------:R-:W-:Y:S02]  /*0e20*/  IADD3 R29, PT, PT, R29, UR4, RZ ;  /* 0x000000041d1d7c10 */ /* 0x000fe4000fffe0ff */
[----:B------:R-:W-:-:S05]  /*0e30*/  IADD3 R15, PT, PT, R15, UR4, RZ ;  /* 0x000000040f0f7c10 */ /* 0x000fca000fffe0ff */
[----:B0-----:R-:W-:Y:S02]  /*0e40*/  IMAD R23, R15, UR5, R8 ;  /* 0x000000050f177c24 */ /* 0x001fe4000f8e0208 */
[----:B--2---:R-:W-:Y:S01]  /*0e50*/  FMUL R31, R4, R25 ;  /* 0x00000019041f7220 */ /* 0x004fe20000400000 */
[----:B------:R-:W-:-:S03]  /*0e60*/  IMAD R25, R28, R14, R3 ;  /* 0x0000000e1c197224 */ /* 0x000fc600078e0203 */
[----:B----4-:R-:W-:Y:S01]  /*0e70*/  FFMA R31, R6, R21, R31 ;  /* 0x00000015061f7223 */ /* 0x010fe2000000001f */
[----:B------:R-:W-:Y:S02]  /*0e80*/  IMAD R21, R29, UR5, R8 ;  /* 0x000000051d157c24 */ /* 0x000fe4000f8e0208 */
[----:B---3--:R-:W-:-:S04]  /*0e90*/  IMAD.WIDE R18, R25, 0x4, R18 ;  /* 0x0000000419127825 */ /* 0x008fc800078e0212 */
[----:B-----5:R-:W-:Y:S01]  /*0ea0*/  FFMA R31, R2, R22, R31 ;  /* 0x00000016021f7223 */ /* 0x020fe2000000001f */
[----:B------:R-:W-:-:S04]  /*0eb0*/  IMAD.WIDE R20, R21, 0x4, R16 ;  /* 0x0000000415147825 */ /* 0x000fc800078e0210 */
[----:B------:R-:W-:Y:S02]  /*0ec0*/  IMAD R25, R15, UR5, R10 ;  /* 0x000000050f197c24 */ /* 0x000fe4000f8e020a */
[----:B------:R-:W-:Y:S01]  /*0ed0*/  FFMA R31, R0, R26, R31 ;  /* 0x0000001a001f7223 */ /* 0x000fe2000000001f */
[----:B------:R-:W-:-:S04]  /*0ee0*/  IMAD.WIDE R22, R23, 0x4, R16 ;  /* 0x0000000417167825 */ /* 0x000fc800078e0210 */
[----:B------:R0:W-:Y:S01]  /*0ef0*/  STG.E desc[UR6][R18.64], R31 ;  /* 0x0000001f12007986 */ /* 0x0001e2000c101906 */
[----:B------:R-:W-:-:S03]  /*0f00*/  IMAD R29, R29, UR5, R10 ;  /* 0x000000051d1d7c24 */ /* 0x000fc6000f8e020a */
[----:B------:R-:W2:Y:S01]  /*0f10*/  LDG.E R21, desc[UR6][R20.64] ;  /* 0x0000000614157981 */ /* 0x000ea2000c1e1900 */
[----:B------:R-:W-:-:S03]  /*0f20*/  IMAD.WIDE R24, R25, 0x4, R16 ;  /* 0x0000000419187825 */ /* 0x000fc600078e0210 */
[----:B------:R-:W3:Y:S01]  /*0f30*/  LDG.E R23, desc[UR6][R22.64] ;  /* 0x0000000616177981 */ /* 0x000ee2000c1e1900 */
[----:B------:R-:W-:-:S03]  /*0f40*/  IMAD.WIDE R16, R29, 0x4, R16 ;  /* 0x000000041d107825 */ /* 0x000fc600078e0210 */
[----:B------:R-:W4:Y:S04]  /*0f50*/  LDG.E R24, desc[UR6][R24.64] ;  /* 0x0000000618187981 */ /* 0x000f28000c1e1900 */
[----:B------:R-:W5:Y:S01]  /*0f60*/  LDG.E R16, desc[UR6][R16.64] ;  /* 0x0000000610107981 */ /* 0x000f62000c1e1900 */
[----:B0-----:R-:W-:Y:S01]  /*0f70*/  IMAD.WIDE R18, R14, 0x4, R18 ;  /* 0x000000040e127825 */ /* 0x001fe200078e0212 */
[----:B------:R-:W-:-:S03]  /*0f80*/  IADD3 R12, PT, PT, R12, 0x2, RZ ;  /* 0x000000020c0c7810 */ /* 0x000fc60007ffe0ff */
[----:B--2---:R-:W-:-:S04]  /*0f90*/  FMUL R15, R4, R21 ;  /* 0x00000015040f7220 */ /* 0x004fc80000400000 */
[----:B---3--:R-:W-:-:S04]  /*0fa0*/  FFMA R15, R6, R23, R15 ;  /* 0x00000017060f7223 */ /* 0x008fc8000000000f */
[----:B----4-:R-:W-:-:S04]  /*0fb0*/  FFMA R15, R2, R24, R15 ;  /* 0x00000018020f7223 */ /* 0x010fc8000000000f */
[----:B-----5:R-:W-:-:S05]  /*0fc0*/  FFMA R15, R0, R16, R15 ;  /* 0x00000010000f7223 */ /* 0x020fca000000000f */
[----:B------:R1:W-:Y:S02]  /*0fd0*/  STG.E desc[UR6][R18.64], R15 ;  /* 0x0000000f12007986 */ /* 0x0003e4000c101906 */
.L_x_49:
[----:B------:R-:W-:Y:S05]  /*0fe0*/  BRA.U UP1, `(.L_x_48) ;  /* 0x0000000101647547 */ /* 0x000fea000b800000 */
[----:B------:R-:W2:Y:S01]  /*0ff0*/  LDCU.64 UR4, c[0x0][0x3a8] ;  /* 0x00007500ff0477ac */ /* 0x000ea20008000a00 */
[----:B------:R-:W3:Y:S01]  /*1000*/  LDC.64 R16, c[0x0][0x388] ;  /* 0x0000e200ff107b82 */ /* 0x000ee20000000a00 */
[----:B------:R-:W-:-:S07]  /*1010*/  IADD3 R12, PT, PT, R5, R12, RZ ;  /* 0x0000000c050c7210 */ /* 0x000fce0007ffe0ff */
[----:B------:R-:W4:Y:S01]  /*1020*/  LDC.64 R22, c[0x0][0x398] ;  /* 0x0000e600ff167b82 */ /* 0x000f220000000a00 */
[C---:B--2---:R-:W-:Y:S02]  /*1030*/  IMAD R5, R12.reuse, UR4, R9 ;  /* 0x000000040c057c24 */ /* 0x044fe4000f8e0209 */
[----:B------:R-:W-:Y:S02]  /*1040*/  IMAD R7, R12, UR4, R7 ;  /* 0x000000040c077c24 */ /* 0x000fe4000f8e0207 */
[--C-:B-1----:R-:W-:Y:S02]  /*1050*/  IMAD R19, R5, UR5, R8.reuse ;  /* 0x0000000505137c24 */ /* 0x102fe4000f8e0208 */
[----:B------:R-:W-:Y:S02]  /*1060*/  IMAD R9, R7, UR5, R8 ;  /* 0x0000000507097c24 */ /* 0x000fe4000f8e0208 */
[----:B---3--:R-:W-:-:S04]  /*1070*/  IMAD.WIDE R18, R19, 0x4, R16 ;  /* 0x0000000413127825 */ /* 0x008fc800078e0210 */
[----:B------:R-:W-:Y:S02]  /*1080*/  IMAD R21, R7, UR5, R10 ;  /* 0x0000000507157c24 */ /* 0x000fe4000f8e020a */
[----:B------:R-:W-:Y:S01]  /*1090*/  IMAD.WIDE R8, R9, 0x4, R16 ;  /* 0x0000000409087825 */ /* 0x000fe200078e0210 */
[----:B------:R-:W2:Y:S03]  /*10a0*/  LDG.E R19, desc[UR6][R18.64] ;  /* 0x0000000612137981 */ /* 0x000ea6000c1e1900 */
[----:B------:R-:W-:Y:S02]  /*10b0*/  IMAD R5, R5, UR5, R10 ;  /* 0x0000000505057c24 */ /* 0x000fe4000f8e020a */
[--C-:B------:R-:W-:Y:S01]  /*10c0*/  IMAD.WIDE R20, R21, 0x4, R16.reuse ;  /* 0x0000000415147825 */ /* 0x100fe200078e0210 */
[----:B------:R-:W3:Y:S03]  /*10d0*/  LDG.E R9, desc[UR6][R8.64] ;  /* 0x0000000608097981 */ /* 0x000ee6000c1e1900 */
[----:B------:R-:W-:-:S02]  /*10e0*/  IMAD.WIDE R16, R5, 0x4, R16 ;  /* 0x0000000405107825 */ /* 0x000fc400078e0210 */
[----:B------:R-:W5:Y:S04]  /*10f0*/  LDG.E R20, desc[UR6][R20.64] ;  /* 0x0000000614147981 */ /* 0x000f68000c1e1900 */
[----:B------:R-:W4:Y:S01]  /*1100*/  LDG.E R16, desc[UR6][R16.64] ;  /* 0x0000000610107981 */ /* 0x000f22000c1e1900 */
[----:B------:R-:W-:Y:S02]  /*1110*/  IMAD R3, R12, R14, R3 ;  /* 0x0000000e0c037224 */ /* 0x000fe400078e0203 */
[----:B--2---:R-:W-:-:S04]  /*1120*/  FMUL R5, R4, R19 ;  /* 0x0000001304057220 */ /* 0x004fc80000400000 */
[----:B---3--:R-:W-:-:S04]  /*1130*/  FFMA R5, R6, R9, R5 ;  /* 0x0000000906057223 */ /* 0x008fc80000000005 */
[----:B-----5:R-:W-:Y:S01]  /*1140*/  FFMA R5, R2, R20, R5 ;  /* 0x0000001402057223 */ /* 0x020fe20000000005 */
[----:B----4-:R-:W-:-:S04]  /*1150*/  IMAD.WIDE R2, R3, 0x4, R22 ;  /* 0x0000000403027825 */ /* 0x010fc800078e0216 */
[----:B------:R-:W-:-:S05]  /*1160*/  FFMA R5, R0, R16, R5 ;  /* 0x0000001000057223 */ /* 0x000fca0000000005 */
[----:B------:R2:W-:Y:S02]  /*1170*/  STG.E desc[UR6][R2.64], R5 ;  /* 0x0000000502007986 */ /* 0x0005e4000c101906 */
.L_x_48:
[----:B------:R-:W3:Y:S01]  /*1180*/  LDCU UR4, c[0x0][0x360] ;  /* 0x00006c00ff0477ac */ /* 0x000ee20008000800 */
[----:B------:R-:W3:Y:S01]  /*1190*/  LDC R0, c[0x0][0x370] ;  /* 0x0000dc00ff007b82 */ /* 0x000ee20000000800 */
[----:B------:R-:W4:Y:S01]  /*11a0*/  LDCU UR5, c[0x0][0x380] ;  /* 0x00007000ff0577ac */ /* 0x000f220008000800 */
[----:B---3--:R-:W-:-:S05]  /*11b0*/  IMAD R13, R0, UR4, R13 ;  /* 0x00000004000d7c24 */ /* 0x008fca000f8e020d */
[----:B----4-:R-:W-:-:S13]  /*11c0*/  ISETP.GE.AND P0, PT, R13, UR5, PT ;  /* 0x000000050d007c0c */ /* 0x010fda000bf06270 */
[----:B------:R-:W-:Y:S05]  /*11d0*/  @!P0 BRA `(.L_x_50) ;  /* 0xffffffec00c08947 */ /* 0x000fea000383ffff */
[----:B------:R-:W-:Y:S05]  /*11e0*/  EXIT ;  /* 0x000000000000794d */ /* 0x000fea0003800000 */
.L_x_51:
        /* <DEDUP_REMOVED lines=9> */
.L_x_56:


//--------------------- .nv.shared.reserved.0     --------------------------
	.section	.nv.shared.reserved.0,"aw",@nobits
	.weak		__nv_reservedSMEM_offset_0_alias
	.size		__nv_reservedSMEM_offset_0_alias, 0, 64
	.other		__nv_reservedSMEM_offset_0_alias,@"STO_CUDA_RESERVED_SHARED STV_DEFAULT"
__nv_reservedSMEM_offset_0_alias:
	.zero		0
	.zero		64


//--------------------- .nv.shared._Z23cuComputeDistanceGlobalPfiS_iiS_ --------------------------
	.section	.nv.shared._Z23cuComputeDistanceGlobalPfiS_iiS_,"aw",@nobits
	.sectionflags	@""
	.align	4
.nv.shared._Z23cuComputeDistanceGlobalPfiS_iiS_:
	.zero		3092


//--------------------- .nv.constant0._Z14cuParallelSqrtPfii --------------------------
	.section	.nv.constant0._Z14cuParallelSqrtPfii,"a",@progbits
	.sectionflags	@""
	.align	4
.nv.constant0._Z14cuParallelSqrtPfii:
	.zero		912


//--------------------- .nv.constant0._Z15cuInsertionSortPfPiiii --------------------------
	.section	.nv.constant0._Z15cuInsertionSortPfPiiii,"a",@progbits
	.sectionflags	@""
	.align	4
.nv.constant0._Z15cuInsertionSortPfPiiii:
	.zero		924


//--------------------- .nv.constant0._Z23cuComputeDistanceGlobalPfiS_iiS_ --------------------------
	.section	.nv.constant0._Z23cuComputeDistanceGlobalPfiS_iiS_,"a",@progbits
	.sectionflags	@""
	.align	4
.nv.constant0._Z23cuComputeDistanceGlobalPfiS_iiS_:
	.zero		936


//--------------------- .nv.constant0._Z26extract_with_interpolationiPfS_S_iiii --------------------------
	.section	.nv.constant0._Z26extract_with_interpolationiPfS_S_iiii,"a",@progbits
	.sectionflags	@""
	.align	4
.nv.constant0._Z26extract_with_interpolationiPfS_S_iiii:
	.zero		944


//--------------------- SYMBOLS --------------------------

	.type		.nv.reservedSmem.offset0,@object
	.size		.nv.reservedSmem.offset0,0x4
	.type		.nv.reservedSmem.cap,@object
	.size		.nv.reservedSmem.cap,0x4
